//
// Generated by NVIDIA NVVM Compiler
//
// Compiler Build ID: CL-36424714
// Cuda compilation tools, release 13.0, V13.0.88
// Based on NVVM 20.0.0
//

.version 9.0
.target sm_100
.address_size 64

	// .globl	_Z10matrixInitPfiiS_iiS_iifff
.extern .shared .align 16 .b8 sdata[];

.visible .entry _Z10matrixInitPfiiS_iiS_iifff(
	.param .u64 .ptr .align 1 _Z10matrixInitPfiiS_iiS_iifff_param_0,
	.param .u32 _Z10matrixInitPfiiS_iiS_iifff_param_1,
	.param .u32 _Z10matrixInitPfiiS_iiS_iifff_param_2,
	.param .u64 .ptr .align 1 _Z10matrixInitPfiiS_iiS_iifff_param_3,
	.param .u32 _Z10matrixInitPfiiS_iiS_iifff_param_4,
	.param .u32 _Z10matrixInitPfiiS_iiS_iifff_param_5,
	.param .u64 .ptr .align 1 _Z10matrixInitPfiiS_iiS_iifff_param_6,
	.param .u32 _Z10matrixInitPfiiS_iiS_iifff_param_7,
	.param .u32 _Z10matrixInitPfiiS_iiS_iifff_param_8,
	.param .f32 _Z10matrixInitPfiiS_iiS_iifff_param_9,
	.param .f32 _Z10matrixInitPfiiS_iiS_iifff_param_10,
	.param .f32 _Z10matrixInitPfiiS_iiS_iifff_param_11
)
{
	.reg .pred 	%p<6>;
	.reg .b32 	%r<21>;
	.reg .b32 	%f<4>;
	.reg .b64 	%rd<13>;

	ld.param.u64 	%rd4, [_Z10matrixInitPfiiS_iiS_iifff_param_0];
	ld.param.u32 	%r10, [_Z10matrixInitPfiiS_iiS_iifff_param_1];
	ld.param.u32 	%r11, [_Z10matrixInitPfiiS_iiS_iifff_param_2];
	ld.param.u64 	%rd5, [_Z10matrixInitPfiiS_iiS_iifff_param_3];
	ld.param.u32 	%r12, [_Z10matrixInitPfiiS_iiS_iifff_param_4];
	ld.param.u32 	%r13, [_Z10matrixInitPfiiS_iiS_iifff_param_5];
	ld.param.u64 	%rd6, [_Z10matrixInitPfiiS_iiS_iifff_param_6];
	ld.param.u32 	%r14, [_Z10matrixInitPfiiS_iiS_iifff_param_7];
	ld.param.u32 	%r15, [_Z10matrixInitPfiiS_iiS_iifff_param_8];
	ld.param.f32 	%f1, [_Z10matrixInitPfiiS_iiS_iifff_param_9];
	ld.param.f32 	%f2, [_Z10matrixInitPfiiS_iiS_iifff_param_10];
	ld.param.f32 	%f3, [_Z10matrixInitPfiiS_iiS_iifff_param_11];
	mov.u32 	%r16, %ctaid.x;
	mov.u32 	%r1, %ntid.x;
	mov.u32 	%r17, %tid.x;
	mad.lo.s32 	%r20, %r16, %r1, %r17;
	mul.lo.s32 	%r3, %r11, %r10;
	mul.lo.s32 	%r4, %r13, %r12;
	mul.lo.s32 	%r5, %r15, %r14;
	max.s32 	%r18, %r4, %r3;
	max.s32 	%r6, %r5, %r18;
	setp.ge.s32 	%p1, %r20, %r6;
	@%p1 bra 	$L__BB0_9;
	mov.u32 	%r19, %nctaid.x;
	mul.lo.s32 	%r7, %r1, %r19;
	cvta.to.global.u64 	%rd1, %rd4;
	cvta.to.global.u64 	%rd2, %rd5;
	cvta.to.global.u64 	%rd3, %rd6;
$L__BB0_2:
	setp.ge.s32 	%p2, %r20, %r3;
	@%p2 bra 	$L__BB0_4;
	mul.wide.s32 	%rd7, %r20, 4;
	add.s64 	%rd8, %rd1, %rd7;
	st.global.f32 	[%rd8], %f1;
$L__BB0_4:
	setp.ge.s32 	%p3, %r20, %r4;
	@%p3 bra 	$L__BB0_6;
	mul.wide.s32 	%rd9, %r20, 4;
	add.s64 	%rd10, %rd2, %rd9;
	st.global.f32 	[%rd10], %f2;
$L__BB0_6:
	setp.ge.s32 	%p4, %r20, %r5;
	@%p4 bra 	$L__BB0_8;
	mul.wide.s32 	%rd11, %r20, 4;
	add.s64 	%rd12, %rd3, %rd11;
	st.global.f32 	[%rd12], %f3;
$L__BB0_8:
	add.s32 	%r20, %r20, %r7;
	setp.lt.s32 	%p5, %r20, %r6;
	@%p5 bra 	$L__BB0_2;
$L__BB0_9:
	ret;

}
	// .globl	_Z25MatrixMulTiled_GranularTGPfPKfS1_iiii
.visible .entry _Z25MatrixMulTiled_GranularTGPfPKfS1_iiii(
	.param .u64 .ptr .align 1 _Z25MatrixMulTiled_GranularTGPfPKfS1_iiii_param_0,
	.param .u64 .ptr .align 1 _Z25MatrixMulTiled_GranularTGPfPKfS1_iiii_param_1,
	.param .u64 .ptr .align 1 _Z25MatrixMulTiled_GranularTGPfPKfS1_iiii_param_2,
	.param .u32 _Z25MatrixMulTiled_GranularTGPfPKfS1_iiii_param_3,
	.param .u32 _Z25MatrixMulTiled_GranularTGPfPKfS1_iiii_param_4,
	.param .u32 _Z25MatrixMulTiled_GranularTGPfPKfS1_iiii_param_5,
	.param .u32 _Z25MatrixMulTiled_GranularTGPfPKfS1_iiii_param_6
)
{
	.local .align 16 .b8 	__local_depot1[32];
	.reg .b64 	%SP;
	.reg .b64 	%SPL;
	.reg .pred 	%p<133>;
	.reg .b32 	%r<202>;
	.reg .b32 	%f<127>;
	.reg .b64 	%rd<164>;

	mov.u64 	%SPL, __local_depot1;
	ld.param.u64 	%rd14, [_Z25MatrixMulTiled_GranularTGPfPKfS1_iiii_param_0];
	ld.param.u64 	%rd13, [_Z25MatrixMulTiled_GranularTGPfPKfS1_iiii_param_1];
	ld.param.u64 	%rd15, [_Z25MatrixMulTiled_GranularTGPfPKfS1_iiii_param_2];
	ld.param.u32 	%r99, [_Z25MatrixMulTiled_GranularTGPfPKfS1_iiii_param_3];
	ld.param.u32 	%r100, [_Z25MatrixMulTiled_GranularTGPfPKfS1_iiii_param_4];
	ld.param.u32 	%r101, [_Z25MatrixMulTiled_GranularTGPfPKfS1_iiii_param_5];
	ld.param.u32 	%r102, [_Z25MatrixMulTiled_GranularTGPfPKfS1_iiii_param_6];
	cvta.to.global.u64 	%rd1, %rd15;
	cvta.to.global.u64 	%rd2, %rd14;
	add.u64 	%rd3, %SPL, 0;
	mov.u32 	%r1, %tid.x;
	mov.u32 	%r2, %tid.y;
	mov.u32 	%r103, %ctaid.y;
	shl.b32 	%r104, %r103, 5;
	add.s32 	%r3, %r104, %r2;
	mov.u32 	%r105, %ctaid.x;
	shl.b32 	%r4, %r102, 5;
	mul.lo.s32 	%r5, %r4, %r105;
	setp.lt.s32 	%p1, %r102, 1;
	@%p1 bra 	$L__BB1_13;
	and.b32  	%r6, %r102, 15;
	setp.lt.u32 	%p2, %r102, 16;
	mov.b32 	%r184, 0;
	@%p2 bra 	$L__BB1_4;
	and.b32  	%r184, %r102, 2147483632;
	mov.b32 	%r182, 0;
$L__BB1_3:
	.pragma "nounroll";
	mul.wide.u32 	%rd17, %r182, 4;
	add.s64 	%rd18, %rd3, %rd17;
	mov.f32 	%f2, 0f00000000;
	st.local.v4.f32 	[%rd18], {%f2, %f2, %f2, %f2};
	st.local.v4.f32 	[%rd18+16], {%f2, %f2, %f2, %f2};
	st.local.v4.f32 	[%rd18+32], {%f2, %f2, %f2, %f2};
	st.local.v4.f32 	[%rd18+48], {%f2, %f2, %f2, %f2};
	add.s32 	%r182, %r182, 16;
	setp.ne.s32 	%p3, %r182, %r184;
	@%p3 bra 	$L__BB1_3;
$L__BB1_4:
	setp.eq.s32 	%p4, %r6, 0;
	@%p4 bra 	$L__BB1_13;
	and.b32  	%r11, %r102, 7;
	setp.lt.u32 	%p5, %r6, 8;
	@%p5 bra 	$L__BB1_7;
	mul.wide.u32 	%rd19, %r184, 4;
	add.s64 	%rd20, %rd3, %rd19;
	mov.b32 	%r108, 0;
	st.local.u32 	[%rd20], %r108;
	st.local.u32 	[%rd20+4], %r108;
	st.local.u32 	[%rd20+8], %r108;
	st.local.u32 	[%rd20+12], %r108;
	st.local.u32 	[%rd20+16], %r108;
	st.local.u32 	[%rd20+20], %r108;
	st.local.u32 	[%rd20+24], %r108;
	st.local.u32 	[%rd20+28], %r108;
	add.s32 	%r184, %r184, 8;
$L__BB1_7:
	setp.eq.s32 	%p6, %r11, 0;
	@%p6 bra 	$L__BB1_13;
	and.b32  	%r14, %r102, 3;
	setp.lt.u32 	%p7, %r11, 4;
	@%p7 bra 	$L__BB1_10;
	mul.wide.u32 	%rd21, %r184, 4;
	add.s64 	%rd22, %rd3, %rd21;
	mov.b32 	%r109, 0;
	st.local.u32 	[%rd22], %r109;
	st.local.u32 	[%rd22+4], %r109;
	st.local.u32 	[%rd22+8], %r109;
	st.local.u32 	[%rd22+12], %r109;
	add.s32 	%r184, %r184, 4;
$L__BB1_10:
	setp.eq.s32 	%p8, %r14, 0;
	@%p8 bra 	$L__BB1_13;
	mov.b32 	%r187, 0;
$L__BB1_12:
	.pragma "nounroll";
	mul.wide.u32 	%rd23, %r184, 4;
	add.s64 	%rd24, %rd3, %rd23;
	mov.b32 	%r111, 0;
	st.local.u32 	[%rd24], %r111;
	add.s32 	%r184, %r184, 1;
	add.s32 	%r187, %r187, 1;
	setp.ne.s32 	%p9, %r187, %r14;
	@%p9 bra 	$L__BB1_12;
$L__BB1_13:
	setp.lt.s32 	%p10, %r100, 1;
	@%p10 bra 	$L__BB1_75;
	add.s32 	%r113, %r100, 31;
	shr.u32 	%r21, %r113, 5;
	mul.wide.u32 	%rd4, %r100, %r3;
	shl.b32 	%r22, %r2, 5;
	add.s32 	%r23, %r5, %r1;
	cvt.s64.s32 	%rd5, %r101;
	mad.lo.s32 	%r24, %r4, %r2, %r1;
	add.s32 	%r25, %r102, -1;
	and.b32  	%r26, %r102, 7;
	and.b32  	%r27, %r102, 3;
	and.b32  	%r28, %r102, 15;
	and.b32  	%r29, %r102, 2147483640;
	and.b32  	%r30, %r102, 1;
	and.b32  	%r31, %r102, 2147483632;
	cvta.to.global.u64 	%rd6, %rd13;
	mov.b32 	%r188, 0;
$L__BB1_15:
	setp.ge.s32 	%p11, %r3, %r99;
	shl.b32 	%r114, %r188, 5;
	add.s32 	%r115, %r114, %r1;
	add.s32 	%r37, %r114, %r2;
	setp.ge.s32 	%p12, %r115, %r100;
	or.pred  	%p13, %p11, %p12;
	@%p13 bra 	$L__BB1_17;
	cvt.u64.u32 	%rd25, %r115;
	add.s64 	%rd26, %rd4, %rd25;
	shl.b64 	%rd27, %rd26, 2;
	add.s64 	%rd28, %rd6, %rd27;
	ld.global.f32 	%f3, [%rd28];
	add.s32 	%r116, %r22, %r1;
	shl.b32 	%r117, %r116, 2;
	mov.u32 	%r118, sdata;
	add.s32 	%r119, %r118, %r117;
	st.shared.f32 	[%r119], %f3;
$L__BB1_17:
	setp.lt.s32 	%p14, %r102, 1;
	@%p14 bra 	$L__BB1_58;
	setp.lt.u32 	%p15, %r102, 8;
	cvt.u64.u32 	%rd29, %r37;
	mul.lo.s64 	%rd8, %rd29, %rd5;
	mov.b32 	%r191, 0;
	@%p15 bra 	$L__BB1_37;
	mov.b32 	%r189, 0;
$L__BB1_20:
	.pragma "nounroll";
	setp.ge.s32 	%p16, %r37, %r100;
	shl.b32 	%r122, %r189, 5;
	add.s32 	%r39, %r23, %r122;
	setp.ge.s32 	%p17, %r39, %r101;
	add.s32 	%r123, %r24, %r122;
	shl.b32 	%r124, %r123, 2;
	mov.u32 	%r125, sdata;
	add.s32 	%r126, %r125, %r124;
	add.s32 	%r40, %r126, 4096;
	or.pred  	%p18, %p16, %p17;
	@%p18 bra 	$L__BB1_22;
	cvt.s64.s32 	%rd30, %r39;
	add.s64 	%rd31, %rd8, %rd30;
	shl.b64 	%rd32, %rd31, 2;
	add.s64 	%rd33, %rd1, %rd32;
	ld.global.f32 	%f4, [%rd33];
	st.shared.f32 	[%r40], %f4;
$L__BB1_22:
	add.s32 	%r41, %r39, 32;
	setp.ge.s32 	%p20, %r41, %r101;
	or.pred  	%p21, %p16, %p20;
	@%p21 bra 	$L__BB1_24;
	cvt.s64.s32 	%rd34, %r41;
	add.s64 	%rd35, %rd8, %rd34;
	shl.b64 	%rd36, %rd35, 2;
	add.s64 	%rd37, %rd1, %rd36;
	ld.global.f32 	%f5, [%rd37];
	st.shared.f32 	[%r40+128], %f5;
$L__BB1_24:
	add.s32 	%r42, %r39, 64;
	setp.ge.s32 	%p23, %r42, %r101;
	or.pred  	%p24, %p16, %p23;
	@%p24 bra 	$L__BB1_26;
	cvt.s64.s32 	%rd38, %r42;
	add.s64 	%rd39, %rd8, %rd38;
	shl.b64 	%rd40, %rd39, 2;
	add.s64 	%rd41, %rd1, %rd40;
	ld.global.f32 	%f6, [%rd41];
	st.shared.f32 	[%r40+256], %f6;
$L__BB1_26:
	add.s32 	%r43, %r39, 96;
	setp.ge.s32 	%p26, %r43, %r101;
	or.pred  	%p27, %p16, %p26;
	@%p27 bra 	$L__BB1_28;
	cvt.s64.s32 	%rd42, %r43;
	add.s64 	%rd43, %rd8, %rd42;
	shl.b64 	%rd44, %rd43, 2;
	add.s64 	%rd45, %rd1, %rd44;
	ld.global.f32 	%f7, [%rd45];
	st.shared.f32 	[%r40+384], %f7;
$L__BB1_28:
	add.s32 	%r44, %r39, 128;
	setp.ge.s32 	%p29, %r44, %r101;
	or.pred  	%p30, %p16, %p29;
	@%p30 bra 	$L__BB1_30;
	cvt.s64.s32 	%rd46, %r44;
	add.s64 	%rd47, %rd8, %rd46;
	shl.b64 	%rd48, %rd47, 2;
	add.s64 	%rd49, %rd1, %rd48;
	ld.global.f32 	%f8, [%rd49];
	st.shared.f32 	[%r40+512], %f8;
$L__BB1_30:
	add.s32 	%r45, %r39, 160;
	setp.ge.s32 	%p32, %r45, %r101;
	or.pred  	%p33, %p16, %p32;
	@%p33 bra 	$L__BB1_32;
	cvt.s64.s32 	%rd50, %r45;
	add.s64 	%rd51, %rd8, %rd50;
	shl.b64 	%rd52, %rd51, 2;
	add.s64 	%rd53, %rd1, %rd52;
	ld.global.f32 	%f9, [%rd53];
	st.shared.f32 	[%r40+640], %f9;
$L__BB1_32:
	add.s32 	%r46, %r39, 192;
	setp.ge.s32 	%p35, %r46, %r101;
	or.pred  	%p36, %p16, %p35;
	@%p36 bra 	$L__BB1_34;
	cvt.s64.s32 	%rd54, %r46;
	add.s64 	%rd55, %rd8, %rd54;
	shl.b64 	%rd56, %rd55, 2;
	add.s64 	%rd57, %rd1, %rd56;
	ld.global.f32 	%f10, [%rd57];
	st.shared.f32 	[%r40+768], %f10;
$L__BB1_34:
	add.s32 	%r47, %r39, 224;
	setp.ge.s32 	%p38, %r47, %r101;
	or.pred  	%p39, %p16, %p38;
	@%p39 bra 	$L__BB1_36;
	cvt.s64.s32 	%rd58, %r47;
	add.s64 	%rd59, %rd8, %rd58;
	shl.b64 	%rd60, %rd59, 2;
	add.s64 	%rd61, %rd1, %rd60;
	ld.global.f32 	%f11, [%rd61];
	st.shared.f32 	[%r40+896], %f11;
$L__BB1_36:
	add.s32 	%r189, %r189, 8;
	setp.ne.s32 	%p40, %r189, %r29;
	mov.u32 	%r191, %r29;
	@%p40 bra 	$L__BB1_20;
$L__BB1_37:
	setp.eq.s32 	%p41, %r26, 0;
	@%p41 bra 	$L__BB1_58;
	add.s32 	%r127, %r26, -1;
	setp.lt.u32 	%p42, %r127, 3;
	@%p42 bra 	$L__BB1_48;
	setp.ge.s32 	%p43, %r37, %r100;
	shl.b32 	%r129, %r191, 5;
	add.s32 	%r50, %r23, %r129;
	setp.ge.s32 	%p44, %r50, %r101;
	add.s32 	%r130, %r24, %r129;
	shl.b32 	%r131, %r130, 2;
	mov.u32 	%r132, sdata;
	add.s32 	%r133, %r132, %r131;
	add.s32 	%r51, %r133, 4096;
	or.pred  	%p45, %p43, %p44;
	@%p45 bra 	$L__BB1_41;
	cvt.s64.s32 	%rd62, %r50;
	add.s64 	%rd63, %rd8, %rd62;
	shl.b64 	%rd64, %rd63, 2;
	add.s64 	%rd65, %rd1, %rd64;
	ld.global.f32 	%f12, [%rd65];
	st.shared.f32 	[%r51], %f12;
$L__BB1_41:
	add.s32 	%r52, %r50, 32;
	setp.ge.s32 	%p47, %r52, %r101;
	or.pred  	%p48, %p43, %p47;
	@%p48 bra 	$L__BB1_43;
	cvt.s64.s32 	%rd66, %r52;
	add.s64 	%rd67, %rd8, %rd66;
	shl.b64 	%rd68, %rd67, 2;
	add.s64 	%rd69, %rd1, %rd68;
	ld.global.f32 	%f13, [%rd69];
	st.shared.f32 	[%r51+128], %f13;
$L__BB1_43:
	add.s32 	%r53, %r50, 64;
	setp.ge.s32 	%p50, %r53, %r101;
	or.pred  	%p51, %p43, %p50;
	@%p51 bra 	$L__BB1_45;
	cvt.s64.s32 	%rd70, %r53;
	add.s64 	%rd71, %rd8, %rd70;
	shl.b64 	%rd72, %rd71, 2;
	add.s64 	%rd73, %rd1, %rd72;
	ld.global.f32 	%f14, [%rd73];
	st.shared.f32 	[%r51+256], %f14;
$L__BB1_45:
	add.s32 	%r54, %r50, 96;
	setp.ge.s32 	%p53, %r54, %r101;
	or.pred  	%p54, %p43, %p53;
	@%p54 bra 	$L__BB1_47;
	cvt.s64.s32 	%rd74, %r54;
	add.s64 	%rd75, %rd8, %rd74;
	shl.b64 	%rd76, %rd75, 2;
	add.s64 	%rd77, %rd1, %rd76;
	ld.global.f32 	%f15, [%rd77];
	st.shared.f32 	[%r51+384], %f15;
$L__BB1_47:
	add.s32 	%r191, %r191, 4;
$L__BB1_48:
	setp.eq.s32 	%p55, %r27, 0;
	@%p55 bra 	$L__BB1_58;
	setp.eq.s32 	%p56, %r27, 1;
	@%p56 bra 	$L__BB1_55;
	setp.ge.s32 	%p57, %r37, %r100;
	shl.b32 	%r135, %r191, 5;
	add.s32 	%r57, %r23, %r135;
	setp.ge.s32 	%p58, %r57, %r101;
	add.s32 	%r136, %r24, %r135;
	shl.b32 	%r137, %r136, 2;
	mov.u32 	%r138, sdata;
	add.s32 	%r139, %r138, %r137;
	add.s32 	%r58, %r139, 4096;
	or.pred  	%p59, %p57, %p58;
	@%p59 bra 	$L__BB1_52;
	cvt.s64.s32 	%rd78, %r57;
	add.s64 	%rd79, %rd8, %rd78;
	shl.b64 	%rd80, %rd79, 2;
	add.s64 	%rd81, %rd1, %rd80;
	ld.global.f32 	%f16, [%rd81];
	st.shared.f32 	[%r58], %f16;
$L__BB1_52:
	add.s32 	%r59, %r57, 32;
	setp.ge.s32 	%p61, %r59, %r101;
	or.pred  	%p62, %p57, %p61;
	@%p62 bra 	$L__BB1_54;
	cvt.s64.s32 	%rd82, %r59;
	add.s64 	%rd83, %rd8, %rd82;
	shl.b64 	%rd84, %rd83, 2;
	add.s64 	%rd85, %rd1, %rd84;
	ld.global.f32 	%f17, [%rd85];
	st.shared.f32 	[%r58+128], %f17;
$L__BB1_54:
	add.s32 	%r191, %r191, 2;
$L__BB1_55:
	setp.eq.s32 	%p63, %r30, 0;
	@%p63 bra 	$L__BB1_58;
	setp.ge.s32 	%p64, %r37, %r100;
	shl.b32 	%r62, %r191, 5;
	add.s32 	%r63, %r23, %r62;
	setp.ge.s32 	%p65, %r63, %r101;
	or.pred  	%p66, %p64, %p65;
	@%p66 bra 	$L__BB1_58;
	cvt.s64.s32 	%rd86, %r63;
	add.s64 	%rd87, %rd8, %rd86;
	shl.b64 	%rd88, %rd87, 2;
	add.s64 	%rd89, %rd1, %rd88;
	ld.global.f32 	%f18, [%rd89];
	add.s32 	%r141, %r24, %r62;
	shl.b32 	%r142, %r141, 2;
	mov.u32 	%r143, sdata;
	add.s32 	%r144, %r143, %r142;
	st.shared.f32 	[%r144+4096], %f18;
$L__BB1_58:
	bar.sync 	0;
	@%p14 bra 	$L__BB1_74;
	mov.b32 	%r193, 0;
$L__BB1_60:
	setp.lt.u32 	%p68, %r25, 15;
	add.s32 	%r147, %r22, %r193;
	shl.b32 	%r148, %r147, 2;
	mov.u32 	%r149, sdata;
	add.s32 	%r150, %r149, %r148;
	ld.shared.f32 	%f1, [%r150];
	mad.lo.s32 	%r65, %r193, %r4, %r1;
	mov.b32 	%r196, 0;
	@%p68 bra 	$L__BB1_63;
	mov.b32 	%r194, 0;
$L__BB1_62:
	.pragma "nounroll";
	shl.b32 	%r152, %r194, 5;
	add.s32 	%r153, %r65, %r152;
	shl.b32 	%r154, %r153, 2;
	mov.u32 	%r155, sdata;
	add.s32 	%r156, %r155, %r154;
	ld.shared.f32 	%f19, [%r156+4096];
	mul.wide.u32 	%rd90, %r194, 4;
	add.s64 	%rd91, %rd3, %rd90;
	ld.local.v4.f32 	{%f20, %f21, %f22, %f23}, [%rd91];
	fma.rn.f32 	%f24, %f1, %f19, %f20;
	ld.shared.f32 	%f25, [%r156+4224];
	fma.rn.f32 	%f26, %f1, %f25, %f21;
	ld.shared.f32 	%f27, [%r156+4352];
	fma.rn.f32 	%f28, %f1, %f27, %f22;
	ld.shared.f32 	%f29, [%r156+4480];
	fma.rn.f32 	%f30, %f1, %f29, %f23;
	st.local.v4.f32 	[%rd91], {%f24, %f26, %f28, %f30};
	ld.shared.f32 	%f31, [%r156+4608];
	ld.local.v4.f32 	{%f32, %f33, %f34, %f35}, [%rd91+16];
	fma.rn.f32 	%f36, %f1, %f31, %f32;
	ld.shared.f32 	%f37, [%r156+4736];
	fma.rn.f32 	%f38, %f1, %f37, %f33;
	ld.shared.f32 	%f39, [%r156+4864];
	fma.rn.f32 	%f40, %f1, %f39, %f34;
	ld.shared.f32 	%f41, [%r156+4992];
	fma.rn.f32 	%f42, %f1, %f41, %f35;
	st.local.v4.f32 	[%rd91+16], {%f36, %f38, %f40, %f42};
	ld.shared.f32 	%f43, [%r156+5120];
	ld.local.v4.f32 	{%f44, %f45, %f46, %f47}, [%rd91+32];
	fma.rn.f32 	%f48, %f1, %f43, %f44;
	ld.shared.f32 	%f49, [%r156+5248];
	fma.rn.f32 	%f50, %f1, %f49, %f45;
	ld.shared.f32 	%f51, [%r156+5376];
	fma.rn.f32 	%f52, %f1, %f51, %f46;
	ld.shared.f32 	%f53, [%r156+5504];
	fma.rn.f32 	%f54, %f1, %f53, %f47;
	st.local.v4.f32 	[%rd91+32], {%f48, %f50, %f52, %f54};
	ld.shared.f32 	%f55, [%r156+5632];
	ld.local.v4.f32 	{%f56, %f57, %f58, %f59}, [%rd91+48];
	fma.rn.f32 	%f60, %f1, %f55, %f56;
	ld.shared.f32 	%f61, [%r156+5760];
	fma.rn.f32 	%f62, %f1, %f61, %f57;
	ld.shared.f32 	%f63, [%r156+5888];
	fma.rn.f32 	%f64, %f1, %f63, %f58;
	ld.shared.f32 	%f65, [%r156+6016];
	fma.rn.f32 	%f66, %f1, %f65, %f59;
	st.local.v4.f32 	[%rd91+48], {%f60, %f62, %f64, %f66};
	add.s32 	%r194, %r194, 16;
	setp.ne.s32 	%p69, %r194, %r31;
	mov.u32 	%r196, %r31;
	@%p69 bra 	$L__BB1_62;
$L__BB1_63:
	setp.eq.s32 	%p70, %r28, 0;
	@%p70 bra 	$L__BB1_73;
	add.s32 	%r157, %r28, -1;
	setp.lt.u32 	%p71, %r157, 7;
	@%p71 bra 	$L__BB1_66;
	shl.b32 	%r158, %r196, 5;
	add.s32 	%r159, %r65, %r158;
	shl.b32 	%r160, %r159, 2;
	mov.u32 	%r161, sdata;
	add.s32 	%r162, %r161, %r160;
	ld.shared.f32 	%f67, [%r162+4096];
	mul.wide.u32 	%rd92, %r196, 4;
	add.s64 	%rd93, %rd3, %rd92;
	ld.local.f32 	%f68, [%rd93];
	fma.rn.f32 	%f69, %f1, %f67, %f68;
	st.local.f32 	[%rd93], %f69;
	ld.shared.f32 	%f70, [%r162+4224];
	ld.local.f32 	%f71, [%rd93+4];
	fma.rn.f32 	%f72, %f1, %f70, %f71;
	st.local.f32 	[%rd93+4], %f72;
	ld.shared.f32 	%f73, [%r162+4352];
	ld.local.f32 	%f74, [%rd93+8];
	fma.rn.f32 	%f75, %f1, %f73, %f74;
	st.local.f32 	[%rd93+8], %f75;
	ld.shared.f32 	%f76, [%r162+4480];
	ld.local.f32 	%f77, [%rd93+12];
	fma.rn.f32 	%f78, %f1, %f76, %f77;
	st.local.f32 	[%rd93+12], %f78;
	ld.shared.f32 	%f79, [%r162+4608];
	ld.local.f32 	%f80, [%rd93+16];
	fma.rn.f32 	%f81, %f1, %f79, %f80;
	st.local.f32 	[%rd93+16], %f81;
	ld.shared.f32 	%f82, [%r162+4736];
	ld.local.f32 	%f83, [%rd93+20];
	fma.rn.f32 	%f84, %f1, %f82, %f83;
	st.local.f32 	[%rd93+20], %f84;
	ld.shared.f32 	%f85, [%r162+4864];
	ld.local.f32 	%f86, [%rd93+24];
	fma.rn.f32 	%f87, %f1, %f85, %f86;
	st.local.f32 	[%rd93+24], %f87;
	ld.shared.f32 	%f88, [%r162+4992];
	ld.local.f32 	%f89, [%rd93+28];
	fma.rn.f32 	%f90, %f1, %f88, %f89;
	st.local.f32 	[%rd93+28], %f90;
	add.s32 	%r196, %r196, 8;
$L__BB1_66:
	setp.eq.s32 	%p72, %r26, 0;
	@%p72 bra 	$L__BB1_73;
	add.s32 	%r163, %r26, -1;
	setp.lt.u32 	%p73, %r163, 3;
	@%p73 bra 	$L__BB1_69;
	shl.b32 	%r164, %r196, 5;
	add.s32 	%r165, %r65, %r164;
	shl.b32 	%r166, %r165, 2;
	mov.u32 	%r167, sdata;
	add.s32 	%r168, %r167, %r166;
	ld.shared.f32 	%f91, [%r168+4096];
	mul.wide.u32 	%rd94, %r196, 4;
	add.s64 	%rd95, %rd3, %rd94;
	ld.local.f32 	%f92, [%rd95];
	fma.rn.f32 	%f93, %f1, %f91, %f92;
	st.local.f32 	[%rd95], %f93;
	ld.shared.f32 	%f94, [%r168+4224];
	ld.local.f32 	%f95, [%rd95+4];
	fma.rn.f32 	%f96, %f1, %f94, %f95;
	st.local.f32 	[%rd95+4], %f96;
	ld.shared.f32 	%f97, [%r168+4352];
	ld.local.f32 	%f98, [%rd95+8];
	fma.rn.f32 	%f99, %f1, %f97, %f98;
	st.local.f32 	[%rd95+8], %f99;
	ld.shared.f32 	%f100, [%r168+4480];
	ld.local.f32 	%f101, [%rd95+12];
	fma.rn.f32 	%f102, %f1, %f100, %f101;
	st.local.f32 	[%rd95+12], %f102;
	add.s32 	%r196, %r196, 4;
$L__BB1_69:
	setp.eq.s32 	%p74, %r27, 0;
	@%p74 bra 	$L__BB1_73;
	setp.eq.s32 	%p75, %r27, 1;
	shl.b32 	%r169, %r196, 5;
	add.s32 	%r170, %r65, %r169;
	shl.b32 	%r171, %r170, 2;
	mov.u32 	%r172, sdata;
	add.s32 	%r173, %r172, %r171;
	add.s32 	%r73, %r173, 4096;
	ld.shared.f32 	%f103, [%r173+4096];
	mul.wide.u32 	%rd96, %r196, 4;
	add.s64 	%rd9, %rd3, %rd96;
	ld.local.f32 	%f104, [%rd9];
	fma.rn.f32 	%f105, %f1, %f103, %f104;
	st.local.f32 	[%rd9], %f105;
	@%p75 bra 	$L__BB1_73;
	setp.eq.s32 	%p76, %r27, 2;
	ld.shared.f32 	%f106, [%r73+128];
	ld.local.f32 	%f107, [%rd9+4];
	fma.rn.f32 	%f108, %f1, %f106, %f107;
	st.local.f32 	[%rd9+4], %f108;
	@%p76 bra 	$L__BB1_73;
	ld.shared.f32 	%f109, [%r73+256];
	ld.local.f32 	%f110, [%rd9+8];
	fma.rn.f32 	%f111, %f1, %f109, %f110;
	st.local.f32 	[%rd9+8], %f111;
$L__BB1_73:
	add.s32 	%r193, %r193, 1;
	setp.ne.s32 	%p77, %r193, 32;
	@%p77 bra 	$L__BB1_60;
$L__BB1_74:
	bar.sync 	0;
	add.s32 	%r188, %r188, 1;
	setp.eq.s32 	%p78, %r188, %r21;
	@%p78 bra 	$L__BB1_75;
	bra.uni 	$L__BB1_15;
$L__BB1_75:
	setp.lt.s32 	%p79, %r102, 1;
	@%p79 bra 	$L__BB1_116;
	add.s32 	%r32, %r5, %r1;
	cvt.u64.u32 	%rd97, %r3;
	cvt.s64.s32 	%rd98, %r101;
	mul.lo.s64 	%rd7, %rd98, %rd97;
	and.b32  	%r33, %r102, 7;
	setp.lt.u32 	%p80, %r102, 8;
	mov.b32 	%r199, 0;
	@%p80 bra 	$L__BB1_95;
	and.b32  	%r199, %r102, 2147483640;
	mov.b32 	%r198, 0;
$L__BB1_78:
	.pragma "nounroll";
	setp.ge.s32 	%p81, %r3, %r99;
	shl.b32 	%r176, %r198, 5;
	add.s32 	%r77, %r32, %r176;
	setp.ge.s32 	%p82, %r77, %r101;
	mul.wide.u32 	%rd99, %r198, 4;
	add.s64 	%rd10, %rd3, %rd99;
	or.pred  	%p83, %p81, %p82;
	@%p83 bra 	$L__BB1_80;
	ld.local.f32 	%f112, [%rd10];
	cvt.s64.s32 	%rd100, %r77;
	add.s64 	%rd101, %rd7, %rd100;
	shl.b64 	%rd102, %rd101, 2;
	add.s64 	%rd103, %rd2, %rd102;
	st.global.f32 	[%rd103], %f112;
$L__BB1_80:
	setp.ge.s32 	%p84, %r3, %r99;
	add.s32 	%r78, %r77, 32;
	setp.ge.s32 	%p85, %r78, %r101;
	or.pred  	%p86, %p84, %p85;
	@%p86 bra 	$L__BB1_82;
	ld.local.f32 	%f113, [%rd10+4];
	cvt.s64.s32 	%rd104, %r78;
	add.s64 	%rd105, %rd7, %rd104;
	shl.b64 	%rd106, %rd105, 2;
	add.s64 	%rd107, %rd2, %rd106;
	st.global.f32 	[%rd107], %f113;
$L__BB1_82:
	setp.ge.s32 	%p87, %r3, %r99;
	add.s32 	%r79, %r77, 64;
	setp.ge.s32 	%p88, %r79, %r101;
	or.pred  	%p89, %p87, %p88;
	@%p89 bra 	$L__BB1_84;
	ld.local.f32 	%f114, [%rd10+8];
	cvt.s64.s32 	%rd108, %r79;
	add.s64 	%rd109, %rd7, %rd108;
	shl.b64 	%rd110, %rd109, 2;
	add.s64 	%rd111, %rd2, %rd110;
	st.global.f32 	[%rd111], %f114;
$L__BB1_84:
	setp.ge.s32 	%p90, %r3, %r99;
	add.s32 	%r80, %r77, 96;
	setp.ge.s32 	%p91, %r80, %r101;
	or.pred  	%p92, %p90, %p91;
	@%p92 bra 	$L__BB1_86;
	ld.local.f32 	%f115, [%rd10+12];
	cvt.s64.s32 	%rd112, %r80;
	add.s64 	%rd113, %rd7, %rd112;
	shl.b64 	%rd114, %rd113, 2;
	add.s64 	%rd115, %rd2, %rd114;
	st.global.f32 	[%rd115], %f115;
$L__BB1_86:
	setp.ge.s32 	%p93, %r3, %r99;
	add.s32 	%r81, %r77, 128;
	setp.ge.s32 	%p94, %r81, %r101;
	or.pred  	%p95, %p93, %p94;
	@%p95 bra 	$L__BB1_88;
	ld.local.f32 	%f116, [%rd10+16];
	cvt.s64.s32 	%rd116, %r81;
	add.s64 	%rd117, %rd7, %rd116;
	shl.b64 	%rd118, %rd117, 2;
	add.s64 	%rd119, %rd2, %rd118;
	st.global.f32 	[%rd119], %f116;
$L__BB1_88:
	setp.ge.s32 	%p96, %r3, %r99;
	add.s32 	%r82, %r77, 160;
	setp.ge.s32 	%p97, %r82, %r101;
	or.pred  	%p98, %p96, %p97;
	@%p98 bra 	$L__BB1_90;
	ld.local.f32 	%f117, [%rd10+20];
	cvt.s64.s32 	%rd120, %r82;
	add.s64 	%rd121, %rd7, %rd120;
	shl.b64 	%rd122, %rd121, 2;
	add.s64 	%rd123, %rd2, %rd122;
	st.global.f32 	[%rd123], %f117;
$L__BB1_90:
	setp.ge.s32 	%p99, %r3, %r99;
	add.s32 	%r83, %r77, 192;
	setp.ge.s32 	%p100, %r83, %r101;
	or.pred  	%p101, %p99, %p100;
	@%p101 bra 	$L__BB1_92;
	ld.local.f32 	%f118, [%rd10+24];
	cvt.s64.s32 	%rd124, %r83;
	add.s64 	%rd125, %rd7, %rd124;
	shl.b64 	%rd126, %rd125, 2;
	add.s64 	%rd127, %rd2, %rd126;
	st.global.f32 	[%rd127], %f118;
$L__BB1_92:
	setp.ge.s32 	%p102, %r3, %r99;
	add.s32 	%r84, %r77, 224;
	setp.ge.s32 	%p103, %r84, %r101;
	or.pred  	%p104, %p102, %p103;
	@%p104 bra 	$L__BB1_94;
	ld.local.f32 	%f119, [%rd10+28];
	cvt.s64.s32 	%rd128, %r84;
	add.s64 	%rd129, %rd7, %rd128;
	shl.b64 	%rd130, %rd129, 2;
	add.s64 	%rd131, %rd2, %rd130;
	st.global.f32 	[%rd131], %f119;
$L__BB1_94:
	add.s32 	%r198, %r198, 8;
	setp.ne.s32 	%p105, %r198, %r199;
	@%p105 bra 	$L__BB1_78;
$L__BB1_95:
	setp.eq.s32 	%p106, %r33, 0;
	@%p106 bra 	$L__BB1_116;
	and.b32  	%r87, %r102, 3;
	setp.lt.u32 	%p107, %r33, 4;
	@%p107 bra 	$L__BB1_106;
	setp.ge.s32 	%p108, %r3, %r99;
	shl.b32 	%r178, %r199, 5;
	add.s32 	%r88, %r32, %r178;
	setp.ge.s32 	%p109, %r88, %r101;
	mul.wide.u32 	%rd132, %r199, 4;
	add.s64 	%rd11, %rd3, %rd132;
	or.pred  	%p110, %p108, %p109;
	@%p110 bra 	$L__BB1_99;
	ld.local.f32 	%f120, [%rd11];
	cvt.s64.s32 	%rd133, %r88;
	add.s64 	%rd134, %rd7, %rd133;
	shl.b64 	%rd135, %rd134, 2;
	add.s64 	%rd136, %rd2, %rd135;
	st.global.f32 	[%rd136], %f120;
$L__BB1_99:
	setp.ge.s32 	%p111, %r3, %r99;
	add.s32 	%r89, %r88, 32;
	setp.ge.s32 	%p112, %r89, %r101;
	or.pred  	%p113, %p111, %p112;
	@%p113 bra 	$L__BB1_101;
	ld.local.f32 	%f121, [%rd11+4];
	cvt.s64.s32 	%rd137, %r89;
	add.s64 	%rd138, %rd7, %rd137;
	shl.b64 	%rd139, %rd138, 2;
	add.s64 	%rd140, %rd2, %rd139;
	st.global.f32 	[%rd140], %f121;
$L__BB1_101:
	setp.ge.s32 	%p114, %r3, %r99;
	add.s32 	%r90, %r88, 64;
	setp.ge.s32 	%p115, %r90, %r101;
	or.pred  	%p116, %p114, %p115;
	@%p116 bra 	$L__BB1_103;
	ld.local.f32 	%f122, [%rd11+8];
	cvt.s64.s32 	%rd141, %r90;
	add.s64 	%rd142, %rd7, %rd141;
	shl.b64 	%rd143, %rd142, 2;
	add.s64 	%rd144, %rd2, %rd143;
	st.global.f32 	[%rd144], %f122;
$L__BB1_103:
	setp.ge.s32 	%p117, %r3, %r99;
	add.s32 	%r91, %r88, 96;
	setp.ge.s32 	%p118, %r91, %r101;
	or.pred  	%p119, %p117, %p118;
	@%p119 bra 	$L__BB1_105;
	ld.local.f32 	%f123, [%rd11+12];
	cvt.s64.s32 	%rd145, %r91;
	add.s64 	%rd146, %rd7, %rd145;
	shl.b64 	%rd147, %rd146, 2;
	add.s64 	%rd148, %rd2, %rd147;
	st.global.f32 	[%rd148], %f123;
$L__BB1_105:
	add.s32 	%r199, %r199, 4;
$L__BB1_106:
	setp.eq.s32 	%p120, %r87, 0;
	@%p120 bra 	$L__BB1_116;
	setp.eq.s32 	%p121, %r87, 1;
	@%p121 bra 	$L__BB1_113;
	setp.ge.s32 	%p122, %r3, %r99;
	shl.b32 	%r179, %r199, 5;
	add.s32 	%r94, %r32, %r179;
	setp.ge.s32 	%p123, %r94, %r101;
	mul.wide.u32 	%rd149, %r199, 4;
	add.s64 	%rd12, %rd3, %rd149;
	or.pred  	%p124, %p122, %p123;
	@%p124 bra 	$L__BB1_110;
	ld.local.f32 	%f124, [%rd12];
	cvt.s64.s32 	%rd150, %r94;
	add.s64 	%rd151, %rd7, %rd150;
	shl.b64 	%rd152, %rd151, 2;
	add.s64 	%rd153, %rd2, %rd152;
	st.global.f32 	[%rd153], %f124;
$L__BB1_110:
	setp.ge.s32 	%p125, %r3, %r99;
	add.s32 	%r95, %r94, 32;
	setp.ge.s32 	%p126, %r95, %r101;
	or.pred  	%p127, %p125, %p126;
	@%p127 bra 	$L__BB1_112;
	ld.local.f32 	%f125, [%rd12+4];
	cvt.s64.s32 	%rd154, %r95;
	add.s64 	%rd155, %rd7, %rd154;
	shl.b64 	%rd156, %rd155, 2;
	add.s64 	%rd157, %rd2, %rd156;
	st.global.f32 	[%rd157], %f125;
$L__BB1_112:
	add.s32 	%r199, %r199, 2;
$L__BB1_113:
	and.b32  	%r180, %r102, 1;
	setp.eq.b32 	%p128, %r180, 1;
	not.pred 	%p129, %p128;
	@%p129 bra 	$L__BB1_116;
	setp.ge.s32 	%p130, %r3, %r99;
	shl.b32 	%r181, %r199, 5;
	add.s32 	%r98, %r32, %r181;
	setp.ge.s32 	%p131, %r98, %r101;
	or.pred  	%p132, %p130, %p131;
	@%p132 bra 	$L__BB1_116;
	mul.wide.u32 	%rd158, %r199, 4;
	add.s64 	%rd159, %rd3, %rd158;
	ld.local.f32 	%f126, [%rd159];
	cvt.s64.s32 	%rd160, %r98;
	add.s64 	%rd161, %rd7, %rd160;
	shl.b64 	%rd162, %rd161, 2;
	add.s64 	%rd163, %rd2, %rd162;
	st.global.f32 	[%rd163], %f126;
$L__BB1_116:
	ret;

}


// ===== COMPILED SASS (sm_100) =====

	.target	sm_100

	.elftype	@"ET_EXEC"


//--------------------- .note.nv.tkinfo           --------------------------
	.section	.note.nv.tkinfo,"",@"SHT_NOTE"
	.sectionflags	@"SHF_NOTE_NV_TKINFO"
	.tkinfo
        /*0018*/ 	.word	0x00000002
        /*0030*/ 	.string	""
        /*0030*/ 	.string	"ptxas"
        /*0030*/ 	.string	"Cuda compilation tools, release 13.0, V13.0.88"
        /*0030*/ 	.string	"Build cuda_13.0.r13.0/compiler.36424714_0"
        /*0030*/ 	.string	"-arch sm_100 -m 64 "



//--------------------- .note.nv.cuinfo           --------------------------
	.section	.note.nv.cuinfo,"",@"SHT_NOTE"
	.sectionflags	@"SHF_NOTE_NV_CUINFO"
        /*0018*/ 	.short	0x0002
        /*001a*/ 	.short	0x0064
        /*001c*/ 	.short	0x0082
	.zero		2


//--------------------- .nv.info                  --------------------------
	.section	.nv.info,"",@"SHT_CUDA_INFO"
	.align	4


	//----- nvinfo : EIATTR_REGCOUNT
	.align		4
        /*0000*/ 	.byte	0x04, 0x2f
        /*0002*/ 	.short	(.L_1 - .L_0)
	.align		4
.L_0:
        /*0004*/ 	.word	index@(_Z10matrixInitPfiiS_iiS_iifff)
        /*0008*/ 	.word	0x00000016


	//----- nvinfo : EIATTR_FRAME_SIZE
	.align		4
.L_1:
        /*000c*/ 	.byte	0x04, 0x11
        /*000e*/ 	.short	(.L_3 - .L_2)
	.align		4
.L_2:
        /*0010*/ 	.word	index@(_Z10matrixInitPfiiS_iiS_iifff)
        /*0014*/ 	.word	0x00000000


	//----- nvinfo : EIATTR_REGCOUNT
	.align		4
.L_3:
        /*0018*/ 	.byte	0x04, 0x2f
        /*001a*/ 	.short	(.L_5 - .L_4)
	.align		4
.L_4:
        /*001c*/ 	.word	index@(_Z25MatrixMulTiled_GranularTGPfPKfS1_iiii)
        /*0020*/ 	.word	0x00000020


	//----- nvinfo : EIATTR_FRAME_SIZE
	.align		4
.L_5:
        /*0024*/ 	.byte	0x04, 0x11
        /*0026*/ 	.short	(.L_7 - .L_6)
	.align		4
.L_6:
        /*0028*/ 	.word	index@(_Z25MatrixMulTiled_GranularTGPfPKfS1_iiii)
        /*002c*/ 	.word	0x00000020


	//----- nvinfo : EIATTR_MIN_STACK_SIZE
	.align		4
.L_7:
        /*0030*/ 	.byte	0x04, 0x12
        /*0032*/ 	.short	(.L_9 - .L_8)
	.align		4
.L_8:
        /*0034*/ 	.word	index@(_Z25MatrixMulTiled_GranularTGPfPKfS1_iiii)
        /*0038*/ 	.word	0x00000020


	//----- nvinfo : EIATTR_MIN_STACK_SIZE
	.align		4
.L_9:
        /*003c*/ 	.byte	0x04, 0x12
        /*003e*/ 	.short	(.L_11 - .L_10)
	.align		4
.L_10:
        /*0040*/ 	.word	index@(_Z10matrixInitPfiiS_iiS_iifff)
        /*0044*/ 	.word	0x00000000
.L_11:


//--------------------- .nv.compat                --------------------------
	.section	.nv.compat,"",@"SHT_CUDA_COMPAT_INFO"
	.align	4
        /*0000*/ 	.byte	0x02, 0x09, 0x00, 0x00, 0x02, 0x02, 0x01, 0x00, 0x02, 0x05, 0x05, 0x00, 0x03, 0x07, 0x01, 0x01
        /*0010*/ 	.byte	0x02, 0x03, 0x00, 0x00, 0x02, 0x06, 0x01, 0x00, 0x04, 0x0b, 0x08, 0x00, 0x09, 0x00, 0x00, 0x00
        /*0020*/ 	.byte	0x00, 0x00, 0x00, 0x00


//--------------------- .nv.info._Z25MatrixMulTiled_GranularTGPfPKfS1_iiii --------------------------
	.section	.nv.info._Z25MatrixMulTiled_GranularTGPfPKfS1_iiii,"",@"SHT_CUDA_INFO"
	.sectionflags	@""
	.align	4


	//----- nvinfo : EIATTR_CUDA_API_VERSION
	.align		4
        /*0000*/ 	.byte	0x04, 0x37
        /*0002*/ 	.short	(.L_13 - .L_12)
.L_12:
        /*0004*/ 	.word	0x00000082


	//----- nvinfo : EIATTR_KPARAM_INFO
	.align		4
.L_13:
        /*0008*/ 	.byte	0x04, 0x17
        /*000a*/ 	.short	(.L_15 - .L_14)
.L_14:
        /*000c*/ 	.word	0x00000000
        /*0010*/ 	.short	0x0006
        /*0012*/ 	.short	0x0024
        /*0014*/ 	.byte	0x00, 0xf0, 0x11, 0x00


	//----- nvinfo : EIATTR_KPARAM_INFO
	.align		4
.L_15:
        /*0018*/ 	.byte	0x04, 0x17
        /*001a*/ 	.short	(.L_17 - .L_16)
.L_16:
        /*001c*/ 	.word	0x00000000
        /*0020*/ 	.short	0x0005
        /*0022*/ 	.short	0x0020
        /*0024*/ 	.byte	0x00, 0xf0, 0x11, 0x00


	//----- nvinfo : EIATTR_KPARAM_INFO
	.align		4
.L_17:
        /*0028*/ 	.byte	0x04, 0x17
        /*002a*/ 	.short	(.L_19 - .L_18)
.L_18:
        /*002c*/ 	.word	0x00000000
        /*0030*/ 	.short	0x0004
        /*0032*/ 	.short	0x001c
        /*0034*/ 	.byte	0x00, 0xf0, 0x11, 0x00


	//----- nvinfo : EIATTR_KPARAM_INFO
	.align		4
.L_19:
        /*0038*/ 	.byte	0x04, 0x17
        /*003a*/ 	.short	(.L_21 - .L_20)
.L_20:
        /*003c*/ 	.word	0x00000000
        /*0040*/ 	.short	0x0003
        /*0042*/ 	.short	0x0018
        /*0044*/ 	.byte	0x00, 0xf0, 0x11, 0x00


	//----- nvinfo : EIATTR_KPARAM_INFO
	.align		4
.L_21:
        /*0048*/ 	.byte	0x04, 0x17
        /*004a*/ 	.short	(.L_23 - .L_22)
.L_22:
        /*004c*/ 	.word	0x00000000
        /*0050*/ 	.short	0x0002
        /*0052*/ 	.short	0x0010
        /*0054*/ 	.byte	0x00, 0xf5, 0x21, 0x00


	//----- nvinfo : EIATTR_KPARAM_INFO
	.align		4
.L_23:
        /*0058*/ 	.byte	0x04, 0x17
        /*005a*/ 	.short	(.L_25 - .L_24)
.L_24:
        /*005c*/ 	.word	0x00000000
        /*0060*/ 	.short	0x0001
        /*0062*/ 	.short	0x0008
        /*0064*/ 	.byte	0x00, 0xf5, 0x21, 0x00


	//----- nvinfo : EIATTR_KPARAM_INFO
	.align		4
.L_25:
        /*0068*/ 	.byte	0x04, 0x17
        /*006a*/ 	.short	(.L_27 - .L_26)
.L_26:
        /*006c*/ 	.word	0x00000000
        /*0070*/ 	.short	0x0000
        /*0072*/ 	.short	0x0000
        /*0074*/ 	.byte	0x00, 0xf5, 0x21, 0x00


	//----- nvinfo : EIATTR_SPARSE_MMA_MASK
	.align		4
.L_27:
        /*0078*/ 	.byte	0x03, 0x50
        /*007a*/ 	.short	0x0000


	//----- nvinfo : EIATTR_MAXREG_COUNT
	.align		4
        /*007c*/ 	.byte	0x03, 0x1b
        /*007e*/ 	.short	0x00ff


	//----- nvinfo : EIATTR_NUM_BARRIERS
	.align		4
        /*0080*/ 	.byte	0x02, 0x4c
        /*0082*/ 	.byte	0x01
	.zero		1


	//----- nvinfo : EIATTR_MERCURY_ISA_VERSION
	.align		4
        /*0084*/ 	.byte	0x03, 0x5f
        /*0086*/ 	.short	0x0101


	//----- nvinfo : EIATTR_VRC_CTA_INIT_COUNT
	.align		4
        /*0088*/ 	.byte	0x02, 0x4a
	.zero		1
	.zero		1


	//----- nvinfo : EIATTR_EXIT_INSTR_OFFSETS
	.align		4
        /*008c*/ 	.byte	0x04, 0x1c
        /*008e*/ 	.short	(.L_29 - .L_28)


	//   ....[0]....
.L_28:
        /*0090*/ 	.word	0x00001d10


	//   ....[1]....
        /*0094*/ 	.word	0x00002350


	//   ....[2]....
        /*0098*/ 	.word	0x00002660


	//   ....[3]....
        /*009c*/ 	.word	0x00002820


	//   ....[4]....
        /*00a0*/ 	.word	0x00002870


	//   ....[5]....
        /*00a4*/ 	.word	0x00002900


	//----- nvinfo : EIATTR_CRS_STACK_SIZE
	.align		4
.L_29:
        /*00a8*/ 	.byte	0x04, 0x1e
        /*00aa*/ 	.short	(.L_31 - .L_30)
.L_30:
        /*00ac*/ 	.word	0x00000000


	//----- nvinfo : EIATTR_CBANK_PARAM_SIZE
	.align		4
.L_31:
        /*00b0*/ 	.byte	0x03, 0x19
        /*00b2*/ 	.short	0x0028


	//----- nvinfo : EIATTR_PARAM_CBANK
	.align		4
        /*00b4*/ 	.byte	0x04, 0x0a
        /*00b6*/ 	.short	(.L_33 - .L_32)
	.align		4
.L_32:
        /*00b8*/ 	.word	index@(.nv.constant0._Z25MatrixMulTiled_GranularTGPfPKfS1_iiii)
        /*00bc*/ 	.short	0x0380
        /*00be*/ 	.short	0x0028


	//----- nvinfo : EIATTR_SW_WAR
	.align		4
.L_33:
        /*00c0*/ 	.byte	0x04, 0x36
        /*00c2*/ 	.short	(.L_35 - .L_34)
.L_34:
        /*00c4*/ 	.word	0x00000008
.L_35:


//--------------------- .nv.info._Z10matrixInitPfiiS_iiS_iifff --------------------------
	.section	.nv.info._Z10matrixInitPfiiS_iiS_iifff,"",@"SHT_CUDA_INFO"
	.sectionflags	@""
	.align	4


	//----- nvinfo : EIATTR_CUDA_API_VERSION
	.align		4
        /*0000*/ 	.byte	0x04, 0x37
        /*0002*/ 	.short	(.L_37 - .L_36)
.L_36:
        /*0004*/ 	.word	0x00000082


	//----- nvinfo : EIATTR_KPARAM_INFO
	.align		4
.L_37:
        /*0008*/ 	.byte	0x04, 0x17
        /*000a*/ 	.short	(.L_39 - .L_38)
.L_38:
        /*000c*/ 	.word	0x00000000
        /*0010*/ 	.short	0x000b
        /*0012*/ 	.short	0x0038
        /*0014*/ 	.byte	0x00, 0xf0, 0x11, 0x00


	//----- nvinfo : EIATTR_KPARAM_INFO
	.align		4
.L_39:
        /*0018*/ 	.byte	0x04, 0x17
        /*001a*/ 	.short	(.L_41 - .L_40)
.L_40:
        /*001c*/ 	.word	0x00000000
        /*0020*/ 	.short	0x000a
        /*0022*/ 	.short	0x0034
        /*0024*/ 	.byte	0x00, 0xf0, 0x11, 0x00


	//----- nvinfo : EIATTR_KPARAM_INFO
	.align		4
.L_41:
        /*0028*/ 	.byte	0x04, 0x17
        /*002a*/ 	.short	(.L_43 - .L_42)
.L_42:
        /*002c*/ 	.word	0x00000000
        /*0030*/ 	.short	0x0009
        /*0032*/ 	.short	0x0030
        /*0034*/ 	.byte	0x00, 0xf0, 0x11, 0x00


	//----- nvinfo : EIATTR_KPARAM_INFO
	.align		4
.L_43:
        /*0038*/ 	.byte	0x04, 0x17
        /*003a*/ 	.short	(.L_45 - .L_44)
.L_44:
        /*003c*/ 	.word	0x00000000
        /*0040*/ 	.short	0x0008
        /*0042*/ 	.short	0x002c
        /*0044*/ 	.byte	0x00, 0xf0, 0x11, 0x00


	//----- nvinfo : EIATTR_KPARAM_INFO
	.align		4
.L_45:
        /*0048*/ 	.byte	0x04, 0x17
        /*004a*/ 	.short	(.L_47 - .L_46)
.L_46:
        /*004c*/ 	.word	0x00000000
        /*0050*/ 	.short	0x0007
        /*0052*/ 	.short	0x0028
        /*0054*/ 	.byte	0x00, 0xf0, 0x11, 0x00


	//----- nvinfo : EIATTR_KPARAM_INFO
	.align		4
.L_47:
        /*0058*/ 	.byte	0x04, 0x17
        /*005a*/ 	.short	(.L_49 - .L_48)
.L_48:
        /*005c*/ 	.word	0x00000000
        /*0060*/ 	.short	0x0006
        /*0062*/ 	.short	0x0020
        /*0064*/ 	.byte	0x00, 0xf5, 0x21, 0x00


	//----- nvinfo : EIATTR_KPARAM_INFO
	.align		4
.L_49:
        /*0068*/ 	.byte	0x04, 0x17
        /*006a*/ 	.short	(.L_51 - .L_50)
.L_50:
        /*006c*/ 	.word	0x00000000
        /*0070*/ 	.short	0x0005
        /*0072*/ 	.short	0x001c
        /*0074*/ 	.byte	0x00, 0xf0, 0x11, 0x00


	//----- nvinfo : EIATTR_KPARAM_INFO
	.align		4
.L_51:
        /*0078*/ 	.byte	0x04, 0x17
        /*007a*/ 	.short	(.L_53 - .L_52)
.L_52:
        /*007c*/ 	.word	0x00000000
        /*0080*/ 	.short	0x0004
        /*0082*/ 	.short	0x0018
        /*0084*/ 	.byte	0x00, 0xf0, 0x11, 0x00


	//----- nvinfo : EIATTR_KPARAM_INFO
	.align		4
.L_53:
        /*0088*/ 	.byte	0x04, 0x17
        /*008a*/ 	.short	(.L_55 - .L_54)
.L_54:
        /*008c*/ 	.word	0x00000000
        /*0090*/ 	.short	0x0003
        /*0092*/ 	.short	0x0010
        /*0094*/ 	.byte	0x00, 0xf5, 0x21, 0x00


	//----- nvinfo : EIATTR_KPARAM_INFO
	.align		4
.L_55:
        /*0098*/ 	.byte	0x04, 0x17
        /*009a*/ 	.short	(.L_57 - .L_56)
.L_56:
        /*009c*/ 	.word	0x00000000
        /*00a0*/ 	.short	0x0002
        /*00a2*/ 	.short	0x000c
        /*00a4*/ 	.byte	0x00, 0xf0, 0x11, 0x00


	//----- nvinfo : EIATTR_KPARAM_INFO
	.align		4
.L_57:
        /*00a8*/ 	.byte	0x04, 0x17
        /*00aa*/ 	.short	(.L_59 - .L_58)
.L_58:
        /*00ac*/ 	.word	0x00000000
        /*00b0*/ 	.short	0x0001
        /*00b2*/ 	.short	0x0008
        /*00b4*/ 	.byte	0x00, 0xf0, 0x11, 0x00


	//----- nvinfo : EIATTR_KPARAM_INFO
	.align		4
.L_59:
        /*00b8*/ 	.byte	0x04, 0x17
        /*00ba*/ 	.short	(.L_61 - .L_60)
.L_60:
        /*00bc*/ 	.word	0x00000000
        /*00c0*/ 	.short	0x0000
        /*00c2*/ 	.short	0x0000
        /*00c4*/ 	.byte	0x00, 0xf5, 0x21, 0x00


	//----- nvinfo : EIATTR_SPARSE_MMA_MASK
	.align		4
.L_61:
        /*00c8*/ 	.byte	0x03, 0x50
        /*00ca*/ 	.short	0x0000


	//----- nvinfo : EIATTR_MAXREG_COUNT
	.align		4
        /*00cc*/ 	.byte	0x03, 0x1b
        /*00ce*/ 	.short	0x00ff


	//----- nvinfo : EIATTR_MERCURY_ISA_VERSION
	.align		4
        /*00d0*/ 	.byte	0x03, 0x5f
        /*00d2*/ 	.short	0x0101


	//----- nvinfo : EIATTR_VRC_CTA_INIT_COUNT
	.align		4
        /*00d4*/ 	.byte	0x02, 0x4a
	.zero		1
	.zero		1


	//----- nvinfo : EIATTR_EXIT_INSTR_OFFSETS
	.align		4
        /*00d8*/ 	.byte	0x04, 0x1c
        /*00da*/ 	.short	(.L_63 - .L_62)


	//   ....[0]....
.L_62:
        /*00dc*/ 	.word	0x000000d0


	//   ....[1]....
        /*00e0*/ 	.word	0x00000230


	//----- nvinfo : EIATTR_CRS_STACK_SIZE
	.align		4
.L_63:
        /*00e4*/ 	.byte	0x04, 0x1e
        /*00e6*/ 	.short	(.L_65 - .L_64)
.L_64:
        /*00e8*/ 	.word	0x00000000


	//----- nvinfo : EIATTR_CBANK_PARAM_SIZE
	.align		4
.L_65:
        /*00ec*/ 	.byte	0x03, 0x19
        /*00ee*/ 	.short	0x003c


	//----- nvinfo : EIATTR_PARAM_CBANK
	.align		4
        /*00f0*/ 	.byte	0x04, 0x0a
        /*00f2*/ 	.short	(.L_67 - .L_66)
	.align		4
.L_66:
        /*00f4*/ 	.word	index@(.nv.constant0._Z10matrixInitPfiiS_iiS_iifff)
        /*00f8*/ 	.short	0x0380
        /*00fa*/ 	.short	0x003c


	//----- nvinfo : EIATTR_SW_WAR
	.align		4
.L_67:
        /*00fc*/ 	.byte	0x04, 0x36
        /*00fe*/ 	.short	(.L_69 - .L_68)
.L_68:
        /*0100*/ 	.word	0x00000008
.L_69:


//--------------------- .nv.callgraph             --------------------------
	.section	.nv.callgraph,"",@"SHT_CUDA_CALLGRAPH"
	.align	4
	.sectionentsize	8
	.align		4
        /*0000*/ 	.word	0x00000000
	.align		4
        /*0004*/ 	.word	0xffffffff
	.align		4
        /*0008*/ 	.word	0x00000000
	.align		4
        /*000c*/ 	.word	0xfffffffe
	.align		4
        /*0010*/ 	.word	0x00000000
	.align		4
        /*0014*/ 	.word	0xfffffffd
	.align		4
        /*0018*/ 	.word	0x00000000
	.align		4
        /*001c*/ 	.word	0xfffffffc


//--------------------- .text._Z25MatrixMulTiled_GranularTGPfPKfS1_iiii --------------------------
	.section	.text._Z25MatrixMulTiled_GranularTGPfPKfS1_iiii,"ax",@progbits
	.align	128
        .global         _Z25MatrixMulTiled_GranularTGPfPKfS1_iiii
        .type           _Z25MatrixMulTiled_GranularTGPfPKfS1_iiii,@function
        .size           _Z25MatrixMulTiled_GranularTGPfPKfS1_iiii,(.L_x_29 - _Z25MatrixMulTiled_GranularTGPfPKfS1_iiii)
        .other          _Z25MatrixMulTiled_GranularTGPfPKfS1_iiii,@"STO_CUDA_ENTRY STV_DEFAULT"
_Z25MatrixMulTiled_GranularTGPfPKfS1_iiii:
.text._Z25MatrixMulTiled_GranularTGPfPKfS1_iiii:
[----:B------:R-:W0:Y:S08]  /*0000*/  LDC R1, c[0x0][0x37c] ;  /* 0x0000df00ff017b82 */ /* 0x000e300000000800 */
[----:B------:R-:W1:Y:S01]  /*0010*/  LDC R4, c[0x0][0x3a4] ;  /* 0x0000e900ff047b82 */ /* 0x000e620000000800 */
[----:B------:R-:W2:Y:S01]  /*0020*/  S2R R6, SR_TID.Y ;  /* 0x0000000000067919 */ /* 0x000ea20000002200 */
[----:B0-----:R-:W-:Y:S01]  /*0030*/  VIADD R1, R1, 0xffffffe0 ;  /* 0xffffffe001017836 */ /* 0x001fe20000000000 */
[----:B------:R-:W2:Y:S05]  /*0040*/  S2R R3, SR_CTAID.Y ;  /* 0x0000000000037919 */ /* 0x000eaa0000002600 */
[----:B------:R-:W0:Y:S01]  /*0050*/  S2UR UR4, SR_CTAID.X ;  /* 0x00000000000479c3 */ /* 0x000e220000002500 */
[C---:B-1----:R-:W-:Y:S01]  /*0060*/  ISETP.GE.AND P0, PT, R4.reuse, 0x1, PT ;  /* 0x000000010400780c */ /* 0x042fe20003f06270 */
[----:B------:R-:W-:-:S04]  /*0070*/  IMAD.SHL.U32 R19, R4, 0x20, RZ ;  /* 0x0000002004137824 */ /* 0x000fc800078e00ff */
[----:B0-----:R-:W-:Y:S02]  /*0080*/  IMAD R18, R19, UR4, RZ ;  /* 0x0000000413127c24 */ /* 0x001fe4000f8e02ff */
[----:B--2---:R-:W-:-:S06]  /*0090*/  IMAD R20, R3, 0x20, R6 ;  /* 0x0000002003147824 */ /* 0x004fcc00078e0206 */
[----:B------:R-:W-:Y:S05]  /*00a0*/  @!P0 BRA `(.L_x_0) ;  /* 0x0000000000c08947 */ /* 0x000fea0003800000 */
[C---:B------:R-:W-:Y:S01]  /*00b0*/  ISETP.GE.U32.AND P0, PT, R4.reuse, 0x10, PT ;  /* 0x000000100400780c */ /* 0x040fe20003f06070 */
[----:B------:R-:W-:Y:S01]  /*00c0*/  IMAD.MOV.U32 R0, RZ, RZ, RZ ;  /* 0x000000ffff007224 */ /* 0x000fe200078e00ff */
[----:B------:R-:W-:-:S04]  /*00d0*/  LOP3.LUT R5, R4, 0xf, RZ, 0xc0, !PT ;  /* 0x0000000f04057812 */ /* 0x000fc800078ec0ff */
[----:B------:R-:W-:-:S07]  /*00e0*/  ISETP.NE.AND P1, PT, R5, RZ, PT ;  /* 0x000000ff0500720c */ /* 0x000fce0003f25270 */
[----:B------:R-:W-:Y:S06]  /*00f0*/  @!P0 BRA `(.L_x_1) ;  /* 0x0000000000288947 */ /* 0x000fec0003800000 */
[----:B------:R-:W-:Y:S01]  /*0100*/  LOP3.LUT R0, R4, 0x7ffffff0, RZ, 0xc0, !PT ;  /* 0x7ffffff004007812 */ /* 0x000fe200078ec0ff */
[----:B------:R-:W-:-:S07]  /*0110*/  IMAD.MOV.U32 R2, RZ, RZ, RZ ;  /* 0x000000ffff027224 */ /* 0x000fce00078e00ff */
.L_x_2:
[C---:B0-----:R-:W-:Y:S02]  /*0120*/  IMAD R3, R2.reuse, 0x4, R1 ;  /* 0x0000000402037824 */ /* 0x041fe400078e0201 */
[----:B------:R-:W-:-:S03]  /*0130*/  VIADD R2, R2, 0x10 ;  /* 0x0000001002027836 */ /* 0x000fc60000000000 */
[----:B------:R0:W-:Y:S02]  /*0140*/  STL.128 [R3], RZ ;  /* 0x000000ff03007387 */ /* 0x0001e40000100c00 */
[----:B------:R-:W-:Y:S02]  /*0150*/  ISETP.NE.AND P0, PT, R2, R0, PT ;  /* 0x000000000200720c */ /* 0x000fe40003f05270 */
[----:B------:R0:W-:Y:S04]  /*0160*/  STL.128 [R3+0x10], RZ ;  /* 0x000010ff03007387 */ /* 0x0001e80000100c00 */
[----:B------:R0:W-:Y:S04]  /*0170*/  STL.128 [R3+0x20], RZ ;  /* 0x000020ff03007387 */ /* 0x0001e80000100c00 */
[----:B------:R0:W-:Y:S03]  /*0180*/  STL.128 [R3+0x30], RZ ;  /* 0x000030ff03007387 */ /* 0x0001e60000100c00 */
[----:B------:R-:W-:Y:S05]  /*0190*/  @P0 BRA `(.L_x_2) ;  /* 0xfffffffc00e00947 */ /* 0x000fea000383ffff */
.L_x_1:
[----:B------:R-:W-:Y:S05]  /*01a0*/  @!P1 BRA `(.L_x_0) ;  /* 0x0000000000809947 */ /* 0x000fea0003800000 */
[----:B------:R-:W-:Y:S02]  /*01b0*/  ISETP.GE.U32.AND P0, PT, R5, 0x8, PT ;  /* 0x000000080500780c */ /* 0x000fe40003f06070 */
[----:B0-----:R-:W-:-:S04]  /*01c0*/  LOP3.LUT R3, R4, 0x7, RZ, 0xc0, !PT ;  /* 0x0000000704037812 */ /* 0x001fc800078ec0ff */
[----:B------:R-:W-:-:S07]  /*01d0*/  ISETP.NE.AND P1, PT, R3, RZ, PT ;  /* 0x000000ff0300720c */ /* 0x000fce0003f25270 */
[----:B------:R-:W-:Y:S06]  /*01e0*/  @!P0 BRA `(.L_x_3) ;  /* 0x0000000000288947 */ /* 0x000fec0003800000 */
[C---:B------:R-:W-:Y:S02]  /*01f0*/  IMAD R2, R0.reuse, 0x4, R1 ;  /* 0x0000000400027824 */ /* 0x040fe400078e0201 */
[----:B------:R-:W-:-:S03]  /*0200*/  VIADD R0, R0, 0x8 ;  /* 0x0000000800007836 */ /* 0x000fc60000000000 */
[----:B------:R0:W-:Y:S04]  /*0210*/  STL [R2], RZ ;  /* 0x000000ff02007387 */ /* 0x0001e80000100800 */
[----:B------:R0:W-:Y:S04]  /*0220*/  STL [R2+0x4], RZ ;  /* 0x000004ff02007387 */ /* 0x0001e80000100800 */
[----:B------:R0:W-:Y:S04]  /*0230*/  STL [R2+0x8], RZ ;  /* 0x000008ff02007387 */ /* 0x0001e80000100800 */
[----:B------:R0:W-:Y:S04]  /*0240*/  STL [R2+0xc], RZ ;  /* 0x00000cff02007387 */ /* 0x0001e80000100800 */
[----:B------:R0:W-:Y:S04]  /*0250*/  STL [R2+0x10], RZ ;  /* 0x000010ff02007387 */ /* 0x0001e80000100800 */
[----:B------:R0:W-:Y:S04]  /*0260*/  STL [R2+0x14], RZ ;  /* 0x000014ff02007387 */ /* 0x0001e80000100800 */
[----:B------:R0:W-:Y:S04]  /*0270*/  STL [R2+0x18], RZ ;  /* 0x000018ff02007387 */ /* 0x0001e80000100800 */
[----:B------:R0:W-:Y:S02]  /*0280*/  STL [R2+0x1c], RZ ;  /* 0x00001cff02007387 */ /* 0x0001e40000100800 */
.L_x_3:
[----:B------:R-:W-:Y:S05]  /*0290*/  @!P1 BRA `(.L_x_0) ;  /* 0x0000000000449947 */ /* 0x000fea0003800000 */
[----:B------:R-:W-:Y:S02]  /*02a0*/  ISETP.GE.U32.AND P0, PT, R3, 0x4, PT ;  /* 0x000000040300780c */ /* 0x000fe40003f06070 */
[----:B0-----:R-:W-:-:S04]  /*02b0*/  LOP3.LUT R2, R4, 0x3, RZ, 0xc0, !PT ;  /* 0x0000000304027812 */ /* 0x001fc800078ec0ff */
[----:B------:R-:W-:-:S07]  /*02c0*/  ISETP.NE.AND P1, PT, R2, RZ, PT ;  /* 0x000000ff0200720c */ /* 0x000fce0003f25270 */
[C---:B------:R-:W-:Y:S02]  /*02d0*/  @P0 IMAD R3, R0.reuse, 0x4, R1 ;  /* 0x0000000400030824 */ /* 0x040fe400078e0201 */
[----:B------:R-:W-:-:S03]  /*02e0*/  @P0 VIADD R0, R0, 0x4 ;  /* 0x0000000400000836 */ /* 0x000fc60000000000 */
[----:B------:R1:W-:Y:S04]  /*02f0*/  @P0 STL [R3], RZ ;  /* 0x000000ff03000387 */ /* 0x0003e80000100800 */
[----:B------:R1:W-:Y:S04]  /*0300*/  @P0 STL [R3+0x4], RZ ;  /* 0x000004ff03000387 */ /* 0x0003e80000100800 */
[----:B------:R1:W-:Y:S04]  /*0310*/  @P0 STL [R3+0x8], RZ ;  /* 0x000008ff03000387 */ /* 0x0003e80000100800 */
[----:B------:R1:W-:Y:S01]  /*0320*/  @P0 STL [R3+0xc], RZ ;  /* 0x00000cff03000387 */ /* 0x0003e20000100800 */
[----:B------:R-:W-:Y:S05]  /*0330*/  @!P1 BRA `(.L_x_0) ;  /* 0x00000000001c9947 */ /* 0x000fea0003800000 */
[----:B------:R-:W-:-:S05]  /*0340*/  UMOV UR4, URZ ;  /* 0x000000ff00047c82 */ /* 0x000fca0008000000 */
.L_x_4:
[C---:B-1----:R-:W-:Y:S01]  /*0350*/  IMAD R3, R0.reuse, 0x4, R1 ;  /* 0x0000000400037824 */ /* 0x042fe200078e0201 */
[----:B------:R-:W-:Y:S01]  /*0360*/  UIADD3 UR4, UPT, UPT, UR4, 0x1, URZ ;  /* 0x0000000104047890 */ /* 0x000fe2000fffe0ff */
[----:B------:R-:W-:-:S03]  /*0370*/  VIADD R0, R0, 0x1 ;  /* 0x0000000100007836 */ /* 0x000fc60000000000 */
[----:B------:R2:W-:Y:S02]  /*0380*/  STL [R3], RZ ;  /* 0x000000ff03007387 */ /* 0x0005e40000100800 */
[----:B------:R-:W-:-:S13]  /*0390*/  ISETP.NE.AND P0, PT, R2, UR4, PT ;  /* 0x0000000402007c0c */ /* 0x000fda000bf05270 */
[----:B--2---:R-:W-:Y:S05]  /*03a0*/  @P0 BRA `(.L_x_4) ;  /* 0xfffffffc00e80947 */ /* 0x004fea000383ffff */
.L_x_0:
[----:B------:R-:W2:Y:S01]  /*03b0*/  LDCU UR4, c[0x0][0x39c] ;  /* 0x00007380ff0477ac */ /* 0x000ea20008000800 */
[----:B------:R-:W3:Y:S01]  /*03c0*/  S2R R5, SR_TID.X ;  /* 0x0000000000057919 */ /* 0x000ee20000002100 */
[----:B------:R-:W4:Y:S01]  /*03d0*/  LDCU.64 UR8, c[0x0][0x358] ;  /* 0x00006b00ff0877ac */ /* 0x000f220008000a00 */
[----:B--2---:R-:W-:-:S09]  /*03e0*/  UISETP.GE.AND UP0, UPT, UR4, 0x1, UPT ;  /* 0x000000010400788c */ /* 0x004fd2000bf06270 */
[----:B----4-:R-:W-:Y:S05]  /*03f0*/  BRA.U !UP0, `(.L_x_5) ;  /* 0x00000019083c7547 */ /* 0x010fea000b800000 */
[C---:B------:R-:W-:Y:S01]  /*0400*/  VIADD R17, R4.reuse, 0xffffffff ;  /* 0xffffffff04117836 */ /* 0x040fe20000000000 */
[C---:B------:R-:W-:Y:S01]  /*0410*/  LOP3.LUT R0, R4.reuse, 0x7, RZ, 0xc0, !PT ;  /* 0x0000000704007812 */ /* 0x040fe200078ec0ff */
[----:B------:R-:W-:Y:S01]  /*0420*/  IMAD.MOV.U32 R7, RZ, RZ, RZ ;  /* 0x000000ffff077224 */ /* 0x000fe200078e00ff */
[C---:B0-----:R-:W-:Y:S02]  /*0430*/  LOP3.LUT R2, R4.reuse, 0x3, RZ, 0xc0, !PT ;  /* 0x0000000304027812 */ /* 0x041fe400078ec0ff */
[C---:B-1----:R-:W-:Y:S02]  /*0440*/  LOP3.LUT R3, R4.reuse, 0xf, RZ, 0xc0, !PT ;  /* 0x0000000f04037812 */ /* 0x042fe400078ec0ff */
[C---:B------:R-:W-:Y:S02]  /*0450*/  LOP3.LUT R16, R4.reuse, 0x7ffffff8, RZ, 0xc0, !PT ;  /* 0x7ffffff804107812 */ /* 0x040fe400078ec0ff */
[----:B------:R-:W-:-:S07]  /*0460*/  LOP3.LUT R4, R4, 0x7ffffff0, RZ, 0xc0, !PT ;  /* 0x7ffffff004047812 */ /* 0x000fce00078ec0ff */
.L_x_21:
[----:B0-----:R-:W0:Y:S01]  /*0470*/  LDCU.64 UR10, c[0x0][0x398] ;  /* 0x00007300ff0a77ac */ /* 0x001e220008000a00 */
[----:B-1-34-:R-:W-:Y:S01]  /*0480*/  IMAD R10, R7, 0x20, R5 ;  /* 0x00000020070a7824 */ /* 0x01afe200078e0205 */
[----:B------:R-:W-:Y:S04]  /*0490*/  BSSY.RECONVERGENT B0, `(.L_x_6) ;  /* 0x0000010000007945 */ /* 0x000fe80003800200 */
[----:B0-----:R-:W-:-:S04]  /*04a0*/  ISETP.GE.AND P0, PT, R10, UR11, PT ;  /* 0x0000000b0a007c0c */ /* 0x001fc8000bf06270 */
[----:B------:R-:W-:-:S13]  /*04b0*/  ISETP.GE.OR P0, PT, R20, UR10, P0 ;  /* 0x0000000a14007c0c */ /* 0x000fda0008706670 */
[----:B--2---:R-:W-:Y:S05]  /*04c0*/  @P0 BRA `(.L_x_7) ;  /* 0x0000000000300947 */ /* 0x004fea0003800000 */
[----:B------:R-:W0:Y:S01]  /*04d0*/  LDCU.64 UR4, c[0x0][0x388] ;  /* 0x00007100ff0477ac */ /* 0x000e220008000a00 */
[----:B------:R-:W-:Y:S02]  /*04e0*/  IMAD.MOV.U32 R11, RZ, RZ, RZ ;  /* 0x000000ffff0b7224 */ /* 0x000fe400078e00ff */
[----:B------:R-:W-:-:S03]  /*04f0*/  IMAD.WIDE.U32 R10, R20, UR11, R10 ;  /* 0x0000000b140a7c25 */ /* 0x000fc6000f8e000a */
[----:B0-----:R-:W-:-:S04]  /*0500*/  LEA R8, P0, R10, UR4, 0x2 ;  /* 0x000000040a087c11 */ /* 0x001fc8000f8010ff */
[----:B------:R-:W-:-:S05]  /*0510*/  LEA.HI.X R9, R10, UR5, R11, 0x2, P0 ;  /* 0x000000050a097c11 */ /* 0x000fca00080f140b */
[----:B------:R-:W2:Y:S01]  /*0520*/  LDG.E R8, desc[UR8][R8.64] ;  /* 0x0000000808087981 */ /* 0x000ea2000c1e1900 */
[----:B------:R-:W0:Y:S01]  /*0530*/  S2UR UR5, SR_CgaCtaId ;  /* 0x00000000000579c3 */ /* 0x000e220000008800 */
[----:B------:R-:W-:Y:S01]  /*0540*/  UMOV UR4, 0x400 ;  /* 0x0000040000047882 */ /* 0x000fe20000000000 */
[----:B------:R-:W-:Y:S01]  /*0550*/  IMAD R10, R6, 0x20, R5 ;  /* 0x00000020060a7824 */ /* 0x000fe200078e0205 */
[----:B0-----:R-:W-:-:S06]  /*0560*/  ULEA UR4, UR5, UR4, 0x18 ;  /* 0x0000000405047291 */ /* 0x001fcc000f8ec0ff */
[----:B------:R-:W-:-:S05]  /*0570*/  LEA R11, R10, UR4, 0x2 ;  /* 0x000000040a0b7c11 */ /* 0x000fca000f8e10ff */
[----:B--2---:R0:W-:Y:S02]  /*0580*/  STS [R11], R8 ;  /* 0x000000080b007388 */ /* 0x0041e40000000800 */
.L_x_7:
[----:B------:R-:W-:Y:S05]  /*0590*/  BSYNC.RECONVERGENT B0 ;  /* 0x0000000000007941 */ /* 0x000fea0003800200 */
.L_x_6:
[----:B------:R-:W1:Y:S01]  /*05a0*/  LDCU UR6, c[0x0][0x3a4] ;  /* 0x00007480ff0677ac */ /* 0x000e620008000800 */
[----:B0-----:R-:W-:Y:S01]  /*05b0*/  IMAD R8, R7, 0x20, R6 ;  /* 0x0000002007087824 */ /* 0x001fe200078e0206 */
[----:B-1----:R-:W-:-:S09]  /*05c0*/  UISETP.GE.AND UP0, UPT, UR6, 0x1, UPT ;  /* 0x000000010600788c */ /* 0x002fd2000bf06270 */
[----:B------:R-:W-:Y:S05]  /*05d0*/  BRA.U !UP0, `(.L_x_8) ;  /* 0x0000000d084c7547 */ /* 0x000fea000b800000 */
[----:B------:R-:W0:Y:S01]  /*05e0*/  LDCU UR4, c[0x0][0x3a0] ;  /* 0x00007400ff0477ac */ /* 0x000e220008000800 */
[----:B------:R-:W-:Y:S01]  /*05f0*/  IMAD.MOV.U32 R12, RZ, RZ, RZ ;  /* 0x000000ffff0c7224 */ /* 0x000fe200078e00ff */
[----:B------:R-:W1:Y:S01]  /*0600*/  LDCU UR5, c[0x0][0x3a0] ;  /* 0x00007400ff0577ac */ /* 0x000e620008000800 */
[----:B------:R-:W-:Y:S01]  /*0610*/  UISETP.GE.U32.AND UP1, UPT, UR6, 0x8, UPT ;  /* 0x000000080600788c */ /* 0x000fe2000bf26070 */
[----:B0-----:R-:W-:Y:S01]  /*0620*/  IMAD.WIDE.U32 R22, R8, UR4, RZ ;  /* 0x0000000408167c25 */ /* 0x001fe2000f8e00ff */
[----:B-1----:R-:W-:-:S07]  /*0630*/  USHF.R.S32.HI UR7, URZ, 0x1f, UR5 ;  /* 0x0000001fff077899 */ /* 0x002fce0008011405 */
[----:B------:R-:W-:Y:S05]  /*0640*/  BRA.U !UP1, `(.L_x_9) ;  /* 0x0000000509647547 */ /* 0x000fea000b800000 */
[----:B------:R-:W0:Y:S01]  /*0650*/  S2UR UR5, SR_CgaCtaId ;  /* 0x00000000000579c3 */ /* 0x000e220000008800 */
[----:B------:R-:W-:Y:S01]  /*0660*/  ISETP.GE.AND P0, PT, R8, UR11, PT ;  /* 0x0000000b08007c0c */ /* 0x000fe2000bf06270 */
[----:B------:R-:W-:Y:S01]  /*0670*/  IMAD.MOV.U32 R12, RZ, RZ, RZ ;  /* 0x000000ffff0c7224 */ /* 0x000fe200078e00ff */
[----:B------:R-:W-:Y:S01]  /*0680*/  UMOV UR4, 0x400 ;  /* 0x0000040000047882 */ /* 0x000fe20000000000 */
[----:B------:R-:W1:Y:S02]  /*0690*/  LDCU UR6, c[0x0][0x3a0] ;  /* 0x00007400ff0677ac */ /* 0x000e640008000800 */
[----:B01----:R-:W-:-:S12]  /*06a0*/  ULEA UR5, UR5, UR4, 0x18 ;  /* 0x0000000405057291 */ /* 0x003fd8000f8ec0ff */
.L_x_10:
[----:B------:R-:W-:Y:S01]  /*06b0*/  IMAD.IADD R9, R18, 0x1, R5 ;  /* 0x0000000112097824 */ /* 0x000fe200078e0205 */
[----:B------:R-:W-:Y:S01]  /*06c0*/  UMOV UR4, UR6 ;  /* 0x0000000600047c82 */ /* 0x000fe20008000000 */
[----:B------:R-:W-:Y:S02]  /*06d0*/  IMAD R13, R7, 0x20, R6 ;  /* 0x00000020070d7824 */ /* 0x000fe400078e0206 */
[----:B------:R-:W-:Y:S02]  /*06e0*/  IMAD R14, R12, 0x20, R9 ;  /* 0x000000200c0e7824 */ /* 0x000fe400078e0209 */
[----:B------:R-:W-:Y:S02]  /*06f0*/  IMAD R13, R13, UR7, R23 ;  /* 0x000000070d0d7c24 */ /* 0x000fe4000f8e0217 */
[C---:B0-----:R-:W-:Y:S02]  /*0700*/  VIADD R26, R14.reuse, 0x20 ;  /* 0x000000200e1a7836 */ /* 0x041fe40000000000 */
[----:B------:R-:W-:-:S03]  /*0710*/  VIADD R24, R14, 0x40 ;  /* 0x000000400e187836 */ /* 0x000fc60000000000 */
[----:B------:R-:W-:Y:S02]  /*0720*/  ISETP.GE.OR P4, PT, R26, UR4, P0 ;  /* 0x000000041a007c0c */ /* 0x000fe40008786670 */
[----:B------:R-:W-:-:S11]  /*0730*/  ISETP.GE.OR P3, PT, R24, UR4, P0 ;  /* 0x0000000418007c0c */ /* 0x000fd60008766670 */
[----:B------:R-:W0:Y:S01]  /*0740*/  @!P4 LDC.64 R8, c[0x0][0x390] ;  /* 0x0000e400ff08cb82 */ /* 0x000e220000000a00 */
[----:B------:R-:W-:-:S04]  /*0750*/  @!P4 IADD3 R15, P1, PT, R26, R22, RZ ;  /* 0x000000161a0fc210 */ /* 0x000fc80007f3e0ff */
[----:B------:R-:W-:-:S03]  /*0760*/  @!P4 LEA.HI.X.SX32 R26, R26, R13, 0x1, P1 ;  /* 0x0000000d1a1ac211 */ /* 0x000fc600008f0eff */
[----:B------:R-:W1:Y:S01]  /*0770*/  @!P3 LDC.64 R10, c[0x0][0x390] ;  /* 0x0000e400ff0abb82 */ /* 0x000e620000000a00 */
[----:B0-----:R-:W-:-:S04]  /*0780*/  @!P4 LEA R8, P1, R15, R8, 0x2 ;  /* 0x000000080f08c211 */ /* 0x001fc800078210ff */
[----:B------:R-:W-:Y:S01]  /*0790*/  @!P4 LEA.HI.X R9, R15, R9, R26, 0x2, P1 ;  /* 0x000000090f09c211 */ /* 0x000fe200008f141a */
[----:B------:R-:W-:Y:S01]  /*07a0*/  VIADD R15, R14, 0x60 ;  /* 0x000000600e0f7836 */ /* 0x000fe20000000000 */
[----:B------:R-:W-:-:S03]  /*07b0*/  @!P3 IADD3 R25, P1, PT, R24, R22, RZ ;  /* 0x000000161819b210 */ /* 0x000fc60007f3e0ff */
[----:B------:R0:W2:Y:S01]  /*07c0*/  @!P4 LDG.E R21, desc[UR8][R8.64] ;  /* 0x000000080815c981 */ /* 0x0000a2000c1e1900 */
[----:B------:R-:W-:Y:S02]  /*07d0*/  @!P3 LEA.HI.X.SX32 R26, R24, R13, 0x1, P1 ;  /* 0x0000000d181ab211 */ /* 0x000fe400008f0eff */
[----:B-1----:R-:W-:Y:S02]  /*07e0*/  @!P3 LEA R24, P1, R25, R10, 0x2 ;  /* 0x0000000a1918b211 */ /* 0x002fe400078210ff */
[----:B------:R-:W-:Y:S02]  /*07f0*/  ISETP.GE.OR P5, PT, R15, UR4, P0 ;  /* 0x000000040f007c0c */ /* 0x000fe400087a6670 */
[----:B------:R-:W-:-:S05]  /*0800*/  @!P3 LEA.HI.X R25, R25, R11, R26, 0x2, P1 ;  /* 0x0000000b1919b211 */ /* 0x000fca00008f141a */
[----:B------:R-:W3:Y:S06]  /*0810*/  @!P3 LDG.E R24, desc[UR8][R24.64] ;  /* 0x000000081818b981 */ /* 0x000eec000c1e1900 */
[----:B0-----:R-:W0:Y:S01]  /*0820*/  @!P5 LDC.64 R8, c[0x0][0x390] ;  /* 0x0000e400ff08db82 */ /* 0x001e220000000a00 */
[----:B------:R-:W-:-:S04]  /*0830*/  @!P5 IADD3 R10, P1, PT, R15, R22, RZ ;  /* 0x000000160f0ad210 */ /* 0x000fc80007f3e0ff */
[----:B------:R-:W-:Y:S02]  /*0840*/  @!P5 LEA.HI.X.SX32 R15, R15, R13, 0x1, P1 ;  /* 0x0000000d0f0fd211 */ /* 0x000fe400008f0eff */
[----:B0-----:R-:W-:-:S04]  /*0850*/  @!P5 LEA R8, P1, R10, R8, 0x2 ;  /* 0x000000080a08d211 */ /* 0x001fc800078210ff */
[----:B------:R-:W-:-:S05]  /*0860*/  @!P5 LEA.HI.X R9, R10, R9, R15, 0x2, P1 ;  /* 0x000000090a09d211 */ /* 0x000fca00008f140f */
[----:B------:R0:W4:Y:S01]  /*0870*/  @!P5 LDG.E R25, desc[UR8][R8.64] ;  /* 0x000000080819d981 */ /* 0x000122000c1e1900 */
[----:B------:R-:W-:-:S05]  /*0880*/  VIADD R26, R14, 0x80 ;  /* 0x000000800e1a7836 */ /* 0x000fca0000000000 */
[----:B------:R-:W-:-:S13]  /*0890*/  ISETP.GE.OR P1, PT, R26, UR4, P0 ;  /* 0x000000041a007c0c */ /* 0x000fda0008726670 */
[----:B0-----:R-:W0:Y:S01]  /*08a0*/  @!P1 LDC.64 R8, c[0x0][0x390] ;  /* 0x0000e400ff089b82 */ /* 0x001e220000000a00 */
[----:B------:R-:W-:-:S04]  /*08b0*/  @!P1 IADD3 R11, P2, PT, R26, R22, RZ ;  /* 0x000000161a0b9210 */ /* 0x000fc80007f5e0ff */
[----:B------:R-:W-:Y:S02]  /*08c0*/  @!P1 LEA.HI.X.SX32 R26, R26, R13, 0x1, P2 ;  /* 0x0000000d1a1a9211 */ /* 0x000fe400010f0eff */
[----:B0-----:R-:W-:-:S04]  /*08d0*/  @!P1 LEA R10, P2, R11, R8, 0x2 ;  /* 0x000000080b0a9211 */ /* 0x001fc800078410ff */
[----:B------:R-:W-:Y:S01]  /*08e0*/  @!P1 LEA.HI.X R11, R11, R9, R26, 0x2, P2 ;  /* 0x000000090b0b9211 */ /* 0x000fe200010f141a */
[----:B------:R-:W-:Y:S02]  /*08f0*/  VIADD R26, R14, 0xa0 ;  /* 0x000000a00e1a7836 */ /* 0x000fe40000000000 */
[----:B------:R-:W-:Y:S02]  /*0900*/  IMAD R15, R19, R6, R5 ;  /* 0x00000006130f7224 */ /* 0x000fe400078e0205 */
[----:B------:R-:W5:Y:S01]  /*0910*/  @!P1 LDG.E R10, desc[UR8][R10.64] ;  /* 0x000000080a0a9981 */ /* 0x000f62000c1e1900 */
[----:B------:R-:W-:Y:S01]  /*0920*/  ISETP.GE.OR P2, PT, R26, UR4, P0 ;  /* 0x000000041a007c0c */ /* 0x000fe20008746670 */
[----:B------:R-:W-:-:S12]  /*0930*/  IMAD R15, R12, 0x20, R15 ;  /* 0x000000200c0f7824 */ /* 0x000fd800078e020f */
[----:B------:R-:W0:Y:S01]  /*0940*/  @!P2 LDC.64 R8, c[0x0][0x390] ;  /* 0x0000e400ff08ab82 */ /* 0x000e220000000a00 */
[----:B------:R-:W-:-:S05]  /*0950*/  LEA R15, R15, UR5, 0x2 ;  /* 0x000000050f0f7c11 */ /* 0x000fca000f8e10ff */
[----:B---3--:R-:W-:Y:S01]  /*0960*/  @!P3 STS [R15+0x1100], R24 ;  /* 0x001100180f00b388 */ /* 0x008fe20000000800 */
[----:B------:R-:W-:-:S04]  /*0970*/  @!P2 IADD3 R27, P3, PT, R26, R22, RZ ;  /* 0x000000161a1ba210 */ /* 0x000fc80007f7e0ff */
[----:B------:R-:W-:Y:S02]  /*0980*/  @!P2 LEA.HI.X.SX32 R28, R26, R13, 0x1, P3 ;  /* 0x0000000d1a1ca211 */ /* 0x000fe400018f0eff */
[----:B0-----:R-:W-:-:S04]  /*0990*/  @!P2 LEA R26, P3, R27, R8, 0x2 ;  /* 0x000000081b1aa211 */ /* 0x001fc800078610ff */
[----:B------:R-:W-:Y:S01]  /*09a0*/  @!P2 LEA.HI.X R27, R27, R9, R28, 0x2, P3 ;  /* 0x000000091b1ba211 */ /* 0x000fe200018f141c */
[----:B------:R-:W-:Y:S01]  /*09b0*/  VIADD R28, R14, 0xc0 ;  /* 0x000000c00e1c7836 */ /* 0x000fe20000000000 */
[----:B--2---:R0:W-:Y:S04]  /*09c0*/  @!P4 STS [R15+0x1080], R21 ;  /* 0x001080150f00c388 */ /* 0x0041e80000000800 */
[----:B------:R-:W-:Y:S01]  /*09d0*/  ISETP.GE.OR P3, PT, R28, UR4, P0 ;  /* 0x000000041c007c0c */ /* 0x000fe20008766670 */
[----:B------:R-:W2:-:S12]  /*09e0*/  @!P2 LDG.E R26, desc[UR8][R26.64] ;  /* 0x000000081a1aa981 */ /* 0x000e98000c1e1900 */
[----:B------:R-:W1:Y:S01]  /*09f0*/  @!P3 LDC.64 R8, c[0x0][0x390] ;  /* 0x0000e400ff08bb82 */ /* 0x000e620000000a00 */
[----:B0-----:R-:W-:Y:S01]  /*0a00*/  @!P3 IADD3 R21, P4, PT, R28, R22, RZ ;  /* 0x000000161c15b210 */ /* 0x001fe20007f9e0ff */
[----:B----4-:R0:W-:Y:S01]  /*0a10*/  @!P5 STS [R15+0x1180], R25 ;  /* 0x001180190f00d388 */ /* 0x0101e20000000800 */
[----:B------:R-:W-:Y:S02]  /*0a20*/  ISETP.GE.OR P5, PT, R14, UR4, P0 ;  /* 0x000000040e007c0c */ /* 0x000fe400087a6670 */
[----:B------:R-:W-:Y:S02]  /*0a30*/  @!P3 LEA.HI.X.SX32 R28, R28, R13, 0x1, P4 ;  /* 0x0000000d1c1cb211 */ /* 0x000fe400020f0eff */
[----:B-1----:R-:W-:-:S04]  /*0a40*/  @!P3 LEA R24, P4, R21, R8, 0x2 ;  /* 0x000000081518b211 */ /* 0x002fc800078810ff */
[----:B0-----:R-:W-:-:S05]  /*0a50*/  @!P3 LEA.HI.X R25, R21, R9, R28, 0x2, P4 ;  /* 0x000000091519b211 */ /* 0x001fca00020f141c */
[----:B------:R-:W0:Y:S01]  /*0a60*/  @!P5 LDC.64 R8, c[0x0][0x390] ;  /* 0x0000e400ff08db82 */ /* 0x000e220000000a00 */
[C---:B------:R-:W-:Y:S01]  /*0a70*/  VIADD R21, R14.reuse, 0xe0 ;  /* 0x000000e00e157836 */ /* 0x040fe20000000000 */
[C---:B------:R-:W-:Y:S01]  /*0a80*/  @!P5 IADD3 R28, P6, PT, R14.reuse, R22, RZ ;  /* 0x000000160e1cd210 */ /* 0x040fe20007fde0ff */
[----:B------:R0:W3:Y:S03]  /*0a90*/  @!P3 LDG.E R11, desc[UR8][R24.64] ;  /* 0x00000008180bb981 */ /* 0x0000e6000c1e1900 */
[----:B------:R-:W-:Y:S02]  /*0aa0*/  ISETP.GE.OR P4, PT, R21, UR4, P0 ;  /* 0x0000000415007c0c */ /* 0x000fe40008786670 */
[----:B------:R-:W-:Y:S02]  /*0ab0*/  @!P5 LEA.HI.X.SX32 R14, R14, R13, 0x1, P6 ;  /* 0x0000000d0e0ed211 */ /* 0x000fe400030f0eff */
[----:B0-----:R-:W-:-:S04]  /*0ac0*/  @!P5 LEA R24, P6, R28, R8, 0x2 ;  /* 0x000000081c18d211 */ /* 0x001fc800078c10ff */
[----:B------:R-:W-:-:S05]  /*0ad0*/  @!P5 LEA.HI.X R25, R28, R9, R14, 0x2, P6 ;  /* 0x000000091c19d211 */ /* 0x000fca00030f140e */
[----:B------:R-:W0:Y:S01]  /*0ae0*/  @!P4 LDC.64 R8, c[0x0][0x390] ;  /* 0x0000e400ff08cb82 */ /* 0x000e220000000a00 */
[C---:B------:R-:W-:Y:S01]  /*0af0*/  @!P4 IADD3 R14, P6, PT, R21.reuse, R22, RZ ;  /* 0x00000016150ec210 */ /* 0x040fe20007fde0ff */
[----:B------:R-:W4:Y:S03]  /*0b00*/  @!P5 LDG.E R24, desc[UR8][R24.64] ;  /* 0x000000081818d981 */ /* 0x000f26000c1e1900 */
[----:B------:R-:W-:Y:S02]  /*0b10*/  @!P4 LEA.HI.X.SX32 R13, R21, R13, 0x1, P6 ;  /* 0x0000000d150dc211 */ /* 0x000fe400030f0eff */
[----:B0-----:R-:W-:-:S04]  /*0b20*/  @!P4 LEA R8, P6, R14, R8, 0x2 ;  /* 0x000000080e08c211 */ /* 0x001fc800078c10ff */
[----:B------:R-:W-:-:S05]  /*0b30*/  @!P4 LEA.HI.X R9, R14, R9, R13, 0x2, P6 ;  /* 0x000000090e09c211 */ /* 0x000fca00030f140d */
[----:B------:R-:W4:Y:S01]  /*0b40*/  @!P4 LDG.E R8, desc[UR8][R8.64] ;  /* 0x000000080808c981 */ /* 0x000f22000c1e1900 */
[----:B------:R-:W-:-:S03]  /*0b50*/  VIADD R12, R12, 0x8 ;  /* 0x000000080c0c7836 */ /* 0x000fc60000000000 */
[----:B-----5:R0:W-:Y:S02]  /*0b60*/  @!P1 STS [R15+0x1200], R10 ;  /* 0x0012000a0f009388 */ /* 0x0201e40000000800 */
[----:B------:R-:W-:Y:S02]  /*0b70*/  ISETP.NE.AND P1, PT, R12, R16, PT ;  /* 0x000000100c00720c */ /* 0x000fe40003f25270 */
[----:B--2---:R0:W-:Y:S04]  /*0b80*/  @!P2 STS [R15+0x1280], R26 ;  /* 0x0012801a0f00a388 */ /* 0x0041e80000000800 */
[----:B---3--:R0:W-:Y:S04]  /*0b90*/  @!P3 STS [R15+0x1300], R11 ;  /* 0x0013000b0f00b388 */ /* 0x0081e80000000800 */
[----:B----4-:R0:W-:Y:S04]  /*0ba0*/  @!P5 STS [R15+0x1000], R24 ;  /* 0x001000180f00d388 */ /* 0x0101e80000000800 */
[----:B------:R0:W-:Y:S01]  /*0bb0*/  @!P4 STS [R15+0x1380], R8 ;  /* 0x001380080f00c388 */ /* 0x0001e20000000800 */
[----:B------:R-:W-:Y:S05]  /*0bc0*/  @P1 BRA `(.L_x_10) ;  /* 0xfffffff800b81947 */ /* 0x000fea000383ffff */
[----:B------:R-:W-:-:S07]  /*0bd0*/  IMAD.MOV.U32 R12, RZ, RZ, R16 ;  /* 0x000000ffff0c7224 */ /* 0x000fce00078e0010 */
.L_x_9:
[----:B------:R-:W-:-:S13]  /*0be0*/  ISETP.NE.AND P0, PT, R0, RZ, PT ;  /* 0x000000ff0000720c */ /* 0x000fda0003f05270 */
[----:B------:R-:W-:Y:S05]  /*0bf0*/  @!P0 BRA `(.L_x_8) ;  /* 0x0000000400c48947 */ /* 0x000fea0003800000 */
[----:B------:R-:W1:Y:S01]  /*0c00*/  LDCU UR5, c[0x0][0x3a0] ;  /* 0x00007400ff0577ac */ /* 0x000e620008000800 */
[----:B0-----:R-:W-:Y:S01]  /*0c10*/  VIADD R8, R0, 0xffffffff ;  /* 0xffffffff00087836 */ /* 0x001fe20000000000 */
[----:B------:R-:W-:-:S04]  /*0c20*/  ISETP.NE.AND P1, PT, R2, RZ, PT ;  /* 0x000000ff0200720c */ /* 0x000fc80003f25270 */
[----:B------:R-:W-:Y:S01]  /*0c30*/  ISETP.GE.U32.AND P0, PT, R8, 0x3, PT ;  /* 0x000000030800780c */ /* 0x000fe20003f06070 */
[----:B-1----:R-:W-:-:S12]  /*0c40*/  USHF.R.S32.HI UR7, URZ, 0x1f, UR5 ;  /* 0x0000001fff077899 */ /* 0x002fd80008011405 */
[----:B------:R-:W-:Y:S05]  /*0c50*/  @!P0 BRA `(.L_x_11) ;  /* 0x0000000000c08947 */ /* 0x000fea0003800000 */
[----:B------:R-:W0:Y:S01]  /*0c60*/  LDCU UR5, c[0x0][0x39c] ;  /* 0x00007380ff0577ac */ /* 0x000e220008000800 */
[----:B------:R-:W-:Y:S02]  /*0c70*/  IMAD.IADD R21, R18, 0x1, R5 ;  /* 0x0000000112157824 */ /* 0x000fe400078e0205 */
[----:B------:R-:W-:Y:S02]  /*0c80*/  IMAD R13, R7, 0x20, R6 ;  /* 0x00000020070d7824 */ /* 0x000fe400078e0206 */
[----:B------:R-:W-:-:S04]  /*0c90*/  IMAD R21, R12, 0x20, R21 ;  /* 0x000000200c157824 */ /* 0x000fc800078e0215 */
[C---:B------:R-:W-:Y:S02]  /*0ca0*/  VIADD R26, R21.reuse, 0x20 ;  /* 0x00000020151a7836 */ /* 0x040fe40000000000 */
[----:B------:R-:W-:Y:S01]  /*0cb0*/  VIADD R24, R21, 0x40 ;  /* 0x0000004015187836 */ /* 0x000fe20000000000 */
[C---:B0-----:R-:W-:Y:S01]  /*0cc0*/  ISETP.GE.AND P0, PT, R13.reuse, UR5, PT ;  /* 0x000000050d007c0c */ /* 0x041fe2000bf06270 */
[----:B------:R-:W-:-:S03]  /*0cd0*/  IMAD R13, R13, UR7, R23 ;  /* 0x000000070d0d7c24 */ /* 0x000fc6000f8e0217 */
[----:B------:R-:W-:Y:S02]  /*0ce0*/  ISETP.GE.OR P4, PT, R26, UR4, P0 ;  /* 0x000000041a007c0c */ /* 0x000fe40008786670 */
[----:B------:R-:W-:Y:S02]  /*0cf0*/  ISETP.GE.OR P3, PT, R24, UR4, P0 ;  /* 0x0000000418007c0c */ /* 0x000fe40008766670 */
[----:B------:R-:W-:-:S09]  /*0d00*/  ISETP.GE.OR P2, PT, R21, UR4, P0 ;  /* 0x0000000415007c0c */ /* 0x000fd20008746670 */
[----:B------:R-:W0:Y:S01]  /*0d10*/  @!P4 LDC.64 R10, c[0x0][0x390] ;  /* 0x0000e400ff0acb82 */ /* 0x000e220000000a00 */
[----:B------:R-:W-:-:S04]  /*0d20*/  @!P4 IADD3 R15, P5, PT, R26, R22, RZ ;  /* 0x000000161a0fc210 */ /* 0x000fc80007fbe0ff */
[----:B------:R-:W-:-:S03]  /*0d30*/  @!P4 LEA.HI.X.SX32 R26, R26, R13, 0x1, P5 ;  /* 0x0000000d1a1ac211 */ /* 0x000fc600028f0eff */
[----:B------:R-:W1:Y:S01]  /*0d40*/  @!P3 LDC.64 R8, c[0x0][0x390] ;  /* 0x0000e400ff08bb82 */ /* 0x000e620000000a00 */
[----:B0-----:R-:W-:-:S04]  /*0d50*/  @!P4 LEA R14, P5, R15, R10, 0x2 ;  /* 0x0000000a0f0ec211 */ /* 0x001fc800078a10ff */
[----:B------:R-:W-:-:S03]  /*0d60*/  @!P4 LEA.HI.X R15, R15, R11, R26, 0x2, P5 ;  /* 0x0000000b0f0fc211 */ /* 0x000fc600028f141a */
[----:B------:R-:W0:Y:S01]  /*0d70*/  @!P2 LDC.64 R10, c[0x0][0x390] ;  /* 0x0000e400ff0aab82 */ /* 0x000e220000000a00 */
[C---:B------:R-:W-:Y:S01]  /*0d80*/  @!P3 IADD3 R25, P5, PT, R24.reuse, R22, RZ ;  /* 0x000000161819b210 */ /* 0x040fe20007fbe0ff */
[----:B------:R-:W2:Y:S03]  /*0d90*/  @!P4 LDG.E R14, desc[UR8][R14.64] ;  /* 0x000000080e0ec981 */ /* 0x000ea6000c1e1900 */
[----:B------:R-:W-:Y:S02]  /*0da0*/  @!P3 LEA.HI.X.SX32 R26, R24, R13, 0x1, P5 ;  /* 0x0000000d181ab211 */ /* 0x000fe400028f0eff */
[----:B-1----:R-:W-:Y:S01]  /*0db0*/  @!P3 LEA R24, P5, R25, R8, 0x2 ;  /* 0x000000081918b211 */ /* 0x002fe200078a10ff */
[----:B------:R-:W-:-:S03]  /*0dc0*/  VIADD R8, R21, 0x60 ;  /* 0x0000006015087836 */ /* 0x000fc60000000000 */
[----:B------:R-:W-:Y:S02]  /*0dd0*/  @!P3 LEA.HI.X R25, R25, R9, R26, 0x2, P5 ;  /* 0x000000091919b211 */ /* 0x000fe400028f141a */
[----:B------:R-:W-:Y:S02]  /*0de0*/  ISETP.GE.OR P0, PT, R8, UR4, P0 ;  /* 0x0000000408007c0c */ /* 0x000fe40008706670 */
[C---:B------:R-:W-:Y:S01]  /*0df0*/  @!P2 IADD3 R9, P5, PT, R21.reuse, R22, RZ ;  /* 0x000000161509a210 */ /* 0x040fe20007fbe0ff */
[----:B------:R-:W3:Y:S03]  /*0e00*/  @!P3 LDG.E R24, desc[UR8][R24.64] ;  /* 0x000000081818b981 */ /* 0x000ee6000c1e1900 */
[----:B------:R-:W-:Y:S02]  /*0e10*/  @!P2 LEA.HI.X.SX32 R26, R21, R13, 0x1, P5 ;  /* 0x0000000d151aa211 */ /* 0x000fe400028f0eff */
[----:B0-----:R-:W-:-:S04]  /*0e20*/  @!P2 LEA R10, P5, R9, R10, 0x2 ;  /* 0x0000000a090aa211 */ /* 0x001fc800078a10ff */
[----:B------:R-:W-:Y:S02]  /*0e30*/  @!P2 LEA.HI.X R11, R9, R11, R26, 0x2, P5 ;  /* 0x0000000b090ba211 */ /* 0x000fe400028f141a */
[----:B------:R-:W-:-:S03]  /*0e40*/  @!P0 IADD3 R21, P5, PT, R8, R22, RZ ;  /* 0x0000001608158210 */ /* 0x000fc60007fbe0ff */
[----:B------:R-:W4:Y:S01]  /*0e50*/  @!P2 LDG.E R10, desc[UR8][R10.64] ;  /* 0x000000080a0aa981 */ /* 0x000f22000c1e1900 */
[----:B------:R-:W-:Y:S02]  /*0e60*/  @!P0 LEA.HI.X.SX32 R26, R8, R13, 0x1, P5 ;  /* 0x0000000d081a8211 */ /* 0x000fe400028f0eff */
[----:B------:R-:W0:Y:S02]  /*0e70*/  @!P0 LDC.64 R8, c[0x0][0x390] ;  /* 0x0000e400ff088b82 */ /* 0x000e240000000a00 */
[----:B0-----:R-:W-:-:S04]  /*0e80*/  @!P0 LEA R8, P5, R21, R8, 0x2 ;  /* 0x0000000815088211 */ /* 0x001fc800078a10ff */
[----:B------:R-:W-:-:S05]  /*0e90*/  @!P0 LEA.HI.X R9, R21, R9, R26, 0x2, P5 ;  /* 0x0000000915098211 */ /* 0x000fca00028f141a */
[----:B------:R-:W5:Y:S01]  /*0ea0*/  @!P0 LDG.E R8, desc[UR8][R8.64] ;  /* 0x0000000808088981 */ /* 0x000f62000c1e1900 */
[----:B------:R-:W0:Y:S01]  /*0eb0*/  S2UR UR6, SR_CgaCtaId ;  /* 0x00000000000679c3 */ /* 0x000e220000008800 */
[----:B------:R-:W-:Y:S01]  /*0ec0*/  IMAD R13, R19, R6, R5 ;  /* 0x00000006130d7224 */ /* 0x000fe200078e0205 */
[----:B------:R-:W-:-:S03]  /*0ed0*/  UMOV UR5, 0x400 ;  /* 0x0000040000057882 */ /* 0x000fc60000000000 */
[----:B------:R-:W-:Y:S01]  /*0ee0*/  IMAD R13, R12, 0x20, R13 ;  /* 0x000000200c0d7824 */ /* 0x000fe200078e020d */
[----:B0-----:R-:W-:-:S06]  /*0ef0*/  ULEA UR5, UR6, UR5, 0x18 ;  /* 0x0000000506057291 */ /* 0x001fcc000f8ec0ff */
[----:B------:R-:W-:Y:S01]  /*0f00*/  LEA R13, R13, UR5, 0x2 ;  /* 0x000000050d0d7c11 */ /* 0x000fe2000f8e10ff */
[----:B------:R-:W-:-:S04]  /*0f10*/  VIADD R12, R12, 0x4 ;  /* 0x000000040c0c7836 */ /* 0x000fc80000000000 */
[----:B--2---:R0:W-:Y:S04]  /*0f20*/  @!P4 STS [R13+0x1080], R14 ;  /* 0x0010800e0d00c388 */ /* 0x0041e80000000800 */
[----:B---3--:R0:W-:Y:S04]  /*0f30*/  @!P3 STS [R13+0x1100], R24 ;  /* 0x001100180d00b388 */ /* 0x0081e80000000800 */
[----:B----4-:R0:W-:Y:S04]  /*0f40*/  @!P2 STS [R13+0x1000], R10 ;  /* 0x0010000a0d00a388 */ /* 0x0101e80000000800 */
[----:B-----5:R0:W-:Y:S02]  /*0f50*/  @!P0 STS [R13+0x1180], R8 ;  /* 0x001180080d008388 */ /* 0x0201e40000000800 */
.L_x_11:
[----:B------:R-:W-:Y:S05]  /*0f60*/  @!P1 BRA `(.L_x_8) ;  /* 0x0000000000e89947 */ /* 0x000fea0003800000 */
[----:B------:R-:W1:Y:S01]  /*0f70*/  LDCU UR5, c[0x0][0x3a4] ;  /* 0x00007480ff0577ac */ /* 0x000e620008000800 */
[----:B------:R-:W-:Y:S01]  /*0f80*/  ISETP.NE.AND P0, PT, R2, 0x1, PT ;  /* 0x000000010200780c */ /* 0x000fe20003f05270 */
[----:B-1----:R-:W-:-:S12]  /*0f90*/  ULOP3.LUT UP1, URZ, UR5, 0x1, URZ, 0xc0, !UPT ;  /* 0x0000000105ff7892 */ /* 0x002fd8000f82c0ff */
[----:B------:R-:W-:Y:S05]  /*0fa0*/  @!P0 BRA `(.L_x_12) ;  /* 0x0000000000788947 */ /* 0x000fea0003800000 */
[----:B------:R-:W1:Y:S01]  /*0fb0*/  LDCU UR5, c[0x0][0x39c] ;  /* 0x00007380ff0577ac */ /* 0x000e620008000800 */
[----:B------:R-:W-:Y:S02]  /*0fc0*/  IMAD.IADD R21, R18, 0x1, R5 ;  /* 0x0000000112157824 */ /* 0x000fe400078e0205 */
[----:B0-----:R-:W-:Y:S02]  /*0fd0*/  IMAD R13, R7, 0x20, R6 ;  /* 0x00000020070d7824 */ /* 0x001fe400078e0206 */
[----:B------:R-:W-:Y:S02]  /*0fe0*/  IMAD R21, R12, 0x20, R21 ;  /* 0x000000200c157824 */ /* 0x000fe400078e0215 */
[----:B------:R-:W-:Y:S02]  /*0ff0*/  IMAD R26, R13, UR7, R23 ;  /* 0x000000070d1a7c24 */ /* 0x000fe4000f8e0217 */
[----:B------:R-:W-:Y:S01]  /*1000*/  VIADD R15, R21, 0x20 ;  /* 0x00000020150f7836 */ /* 0x000fe20000000000 */
[----:B-1----:R-:W-:-:S04]  /*1010*/  ISETP.GE.AND P0, PT, R13, UR5, PT ;  /* 0x000000050d007c0c */ /* 0x002fc8000bf06270 */
[----:B------:R-:W-:Y:S02]  /*1020*/  ISETP.GE.OR P1, PT, R21, UR4, P0 ;  /* 0x0000000415007c0c */ /* 0x000fe40008726670 */
[----:B------:R-:W-:-:S11]  /*1030*/  ISETP.GE.OR P0, PT, R15, UR4, P0 ;  /* 0x000000040f007c0c */ /* 0x000fd60008706670 */
[----:B------:R-:W0:Y:S01]  /*1040*/  @!P1 LDC.64 R8, c[0x0][0x390] ;  /* 0x0000e400ff089b82 */ /* 0x000e220000000a00 */
[-C--:B------:R-:W-:Y:S02]  /*1050*/  @!P1 IADD3 R13, P2, PT, R21, R22.reuse, RZ ;  /* 0x00000016150d9210 */ /* 0x080fe40007f5e0ff */
[----:B------:R-:W-:Y:S02]  /*1060*/  @!P0 IADD3 R14, P3, PT, R15, R22, RZ ;  /* 0x000000160f0e8210 */ /* 0x000fe40007f7e0ff */
[-C--:B------:R-:W-:Y:S02]  /*1070*/  @!P1 LEA.HI.X.SX32 R24, R21, R26.reuse, 0x1, P2 ;  /* 0x0000001a15189211 */ /* 0x080fe400010f0eff */
[----:B------:R-:W-:Y:S01]  /*1080*/  @!P0 LEA.HI.X.SX32 R15, R15, R26, 0x1, P3 ;  /* 0x0000001a0f0f8211 */ /* 0x000fe200018f0eff */
[----:B------:R-:W1:Y:S01]  /*1090*/  @!P0 LDC.64 R10, c[0x0][0x390] ;  /* 0x0000e400ff0a8b82 */ /* 0x000e620000000a00 */
[----:B0-----:R-:W-:-:S04]  /*10a0*/  @!P1 LEA R8, P2, R13, R8, 0x2 ;  /* 0x000000080d089211 */ /* 0x001fc800078410ff */
[----:B------:R-:W-:Y:S02]  /*10b0*/  @!P1 LEA.HI.X R9, R13, R9, R24, 0x2, P2 ;  /* 0x000000090d099211 */ /* 0x000fe400010f1418 */
[----:B-1----:R-:W-:-:S03]  /*10c0*/  @!P0 LEA R10, P3, R14, R10, 0x2 ;  /* 0x0000000a0e0a8211 */ /* 0x002fc600078610ff */
[----:B------:R-:W2:Y:S01]  /*10d0*/  @!P1 LDG.E R8, desc[UR8][R8.64] ;  /* 0x0000000808089981 */ /* 0x000ea2000c1e1900 */
[----:B------:R-:W-:-:S05]  /*10e0*/  @!P0 LEA.HI.X R11, R14, R11, R15, 0x2, P3 ;  /* 0x0000000b0e0b8211 */ /* 0x000fca00018f140f */
[----:B------:R-:W3:Y:S01]  /*10f0*/  @!P0 LDG.E R10, desc[UR8][R10.64] ;  /* 0x000000080a0a8981 */ /* 0x000ee2000c1e1900 */
        /* <DEDUP_REMOVED lines=8> */
[----:B---3--:R1:W-:Y:S02]  /*1180*/  @!P0 STS [R13+0x1080], R10 ;  /* 0x0010800a0d008388 */ /* 0x0083e40000000800 */
.L_x_12:
[----:B------:R-:W-:Y:S05]  /*1190*/  BRA.U !UP1, `(.L_x_8) ;  /* 0x00000001095c7547 */ /* 0x000fea000b800000 */
[----:B------:R-:W2:Y:S01]  /*11a0*/  LDCU UR5, c[0x0][0x39c] ;  /* 0x00007380ff0577ac */ /* 0x000ea20008000800 */
[----:B------:R-:W-:Y:S01]  /*11b0*/  IMAD.IADD R9, R18, 0x1, R5 ;  /* 0x0000000112097824 */ /* 0x000fe200078e0205 */
[----:B------:R-:W-:Y:S01]  /*11c0*/  BSSY.RECONVERGENT B0, `(.L_x_8) ;  /* 0x0000014000007945 */ /* 0x000fe20003800200 */
[----:B------:R-:W-:Y:S02]  /*11d0*/  IMAD R11, R7, 0x20, R6 ;  /* 0x00000020070b7824 */ /* 0x000fe400078e0206 */
[----:B------:R-:W-:-:S05]  /*11e0*/  IMAD R9, R12, 0x20, R9 ;  /* 0x000000200c097824 */ /* 0x000fca00078e0209 */
[----:B------:R-:W-:-:S04]  /*11f0*/  ISETP.GE.AND P0, PT, R9, UR4, PT ;  /* 0x0000000409007c0c */ /* 0x000fc8000bf06270 */
[----:B--2---:R-:W-:-:S13]  /*1200*/  ISETP.GE.OR P0, PT, R11, UR5, P0 ;  /* 0x000000050b007c0c */ /* 0x004fda0008706670 */
[----:B------:R-:W-:Y:S05]  /*1210*/  @P0 BRA `(.L_x_13) ;  /* 0x0000000000380947 */ /* 0x000fea0003800000 */
[----:B------:R-:W2:Y:S01]  /*1220*/  LDCU.64 UR4, c[0x0][0x390] ;  /* 0x00007200ff0477ac */ /* 0x000ea20008000a00 */
[----:B01----:R-:W-:Y:S01]  /*1230*/  IMAD R8, R11, UR7, R23 ;  /* 0x000000070b087c24 */ /* 0x003fe2000f8e0217 */
[----:B------:R-:W-:-:S04]  /*1240*/  IADD3 R22, P0, PT, R9, R22, RZ ;  /* 0x0000001609167210 */ /* 0x000fc80007f1e0ff */
[----:B------:R-:W-:Y:S02]  /*1250*/  LEA.HI.X.SX32 R9, R9, R8, 0x1, P0 ;  /* 0x0000000809097211 */ /* 0x000fe400000f0eff */
[----:B--2---:R-:W-:-:S04]  /*1260*/  LEA R8, P0, R22, UR4, 0x2 ;  /* 0x0000000416087c11 */ /* 0x004fc8000f8010ff */
[----:B------:R-:W-:-:S05]  /*1270*/  LEA.HI.X R9, R22, UR5, R9, 0x2, P0 ;  /* 0x0000000516097c11 */ /* 0x000fca00080f1409 */
[----:B------:R-:W2:Y:S01]  /*1280*/  LDG.E R8, desc[UR8][R8.64] ;  /* 0x0000000808087981 */ /* 0x000ea2000c1e1900 */
[----:B------:R-:W0:Y:S01]  /*1290*/  S2UR UR5, SR_CgaCtaId ;  /* 0x00000000000579c3 */ /* 0x000e220000008800 */
[----:B------:R-:W-:Y:S01]  /*12a0*/  IMAD R11, R19, R6, R5 ;  /* 0x00000006130b7224 */ /* 0x000fe200078e0205 */
[----:B------:R-:W-:-:S03]  /*12b0*/  UMOV UR4, 0x400 ;  /* 0x0000040000047882 */ /* 0x000fc60000000000 */
[----:B------:R-:W-:Y:S01]  /*12c0*/  IMAD R10, R12, 0x20, R11 ;  /* 0x000000200c0a7824 */ /* 0x000fe200078e020b */
[----:B0-----:R-:W-:-:S06]  /*12d0*/  ULEA UR4, UR5, UR4, 0x18 ;  /* 0x0000000405047291 */ /* 0x001fcc000f8ec0ff */
[----:B------:R-:W-:-:S05]  /*12e0*/  LEA R11, R10, UR4, 0x2 ;  /* 0x000000040a0b7c11 */ /* 0x000fca000f8e10ff */
[----:B--2---:R2:W-:Y:S02]  /*12f0*/  STS [R11+0x1000], R8 ;  /* 0x001000080b007388 */ /* 0x0045e40000000800 */
.L_x_13:
[----:B------:R-:W-:Y:S05]  /*1300*/  BSYNC.RECONVERGENT B0 ;  /* 0x0000000000007941 */ /* 0x000fea0003800200 */
.L_x_8:
[----:B------:R-:W-:Y:S06]  /*1310*/  BAR.SYNC.DEFER_BLOCKING 0x0 ;  /* 0x0000000000007b1d */ /* 0x000fec0000010000 */
[----:B------:R-:W-:Y:S05]  /*1320*/  BRA.U !UP0, `(.L_x_14) ;  /* 0x0000000908547547 */ /* 0x000fea000b800000 */
[----:B------:R-:W-:-:S05]  /*1330*/  UMOV UR4, URZ ;  /* 0x000000ff00047c82 */ /* 0x000fca0008000000 */
.L_x_20:
[----:B---3--:R-:W3:Y:S01]  /*1340*/  S2UR UR6, SR_CgaCtaId ;  /* 0x00000000000679c3 */ /* 0x008ee20000008800 */
[----:B------:R-:W-:Y:S01]  /*1350*/  UMOV UR5, 0x400 ;  /* 0x0000040000057882 */ /* 0x000fe20000000000 */
[----:B012---:R-:W-:Y:S01]  /*1360*/  LEA R8, R6, UR4, 0x5 ;  /* 0x0000000406087c11 */ /* 0x007fe2000f8e28ff */
[----:B------:R-:W-:Y:S01]  /*1370*/  IMAD R21, R19, UR4, R5 ;  /* 0x0000000413157c24 */ /* 0x000fe2000f8e0205 */
[----:B------:R-:W-:Y:S01]  /*1380*/  ISETP.GE.U32.AND P0, PT, R17, 0xf, PT ;  /* 0x0000000f1100780c */ /* 0x000fe20003f06070 */
[----:B------:R-:W-:-:S04]  /*1390*/  UIADD3 UR4, UPT, UPT, UR4, 0x1, URZ ;  /* 0x0000000104047890 */ /* 0x000fc8000fffe0ff */
[----:B------:R-:W-:Y:S02]  /*13a0*/  UISETP.NE.AND UP0, UPT, UR4, 0x20, UPT ;  /* 0x000000200400788c */ /* 0x000fe4000bf05270 */
[----:B---3--:R-:W-:-:S06]  /*13b0*/  ULEA UR5, UR6, UR5, 0x18 ;  /* 0x0000000506057291 */ /* 0x008fcc000f8ec0ff */
[----:B------:R-:W-:Y:S01]  /*13c0*/  LEA R22, R8, UR5, 0x2 ;  /* 0x0000000508167c11 */ /* 0x000fe2000f8e10ff */
[----:B------:R-:W-:-:S05]  /*13d0*/  IMAD.MOV.U32 R8, RZ, RZ, RZ ;  /* 0x000000ffff087224 */ /* 0x000fca00078e00ff */
[----:B------:R-:W0:Y:S01]  /*13e0*/  LDS R22, [R22] ;  /* 0x0000000016167984 */ /* 0x000e220000000800 */
[----:B----4-:R-:W-:Y:S05]  /*13f0*/  @!P0 BRA `(.L_x_15) ;  /* 0x0000000000c08947 */ /* 0x010fea0003800000 */
[----:B------:R-:W-:-:S07]  /*1400*/  IMAD.MOV.U32 R24, RZ, RZ, RZ ;  /* 0x000000ffff187224 */ /* 0x000fce00078e00ff */
.L_x_16:
[----:B-1----:R-:W-:-:S05]  /*1410*/  IMAD R23, R24, 0x4, R1 ;  /* 0x0000000418177824 */ /* 0x002fca00078e0201 */
[----:B------:R-:W0:Y:S04]  /*1420*/  LDL.128 R8, [R23] ;  /* 0x0000000017087983 */ /* 0x000e280000100c00 */
[----:B------:R-:W2:Y:S01]  /*1430*/  LDL.128 R12, [R23+0x10] ;  /* 0x00001000170c7983 */ /* 0x000ea20000100c00 */
[----:B------:R-:W-:-:S05]  /*1440*/  IMAD R25, R24, 0x20, R21 ;  /* 0x0000002018197824 */ /* 0x000fca00078e0215 */
[----:B------:R-:W-:-:S05]  /*1450*/  LEA R25, R25, UR5, 0x2 ;  /* 0x0000000519197c11 */ /* 0x000fca000f8e10ff */
[----:B------:R-:W0:Y:S04]  /*1460*/  LDS R27, [R25+0x1000] ;  /* 0x00100000191b7984 */ /* 0x000e280000000800 */
[----:B------:R-:W1:Y:S04]  /*1470*/  LDS R26, [R25+0x1080] ;  /* 0x00108000191a7984 */ /* 0x000e680000000800 */
[----:B------:R-:W-:Y:S04]  /*1480*/  LDS R29, [R25+0x1700] ;  /* 0x00170000191d7984 */ /* 0x000fe80000000800 */
[----:B------:R-:W-:Y:S01]  /*1490*/  LDS R28, [R25+0x1780] ;  /* 0x00178000191c7984 */ /* 0x000fe20000000800 */
[C---:B0-----:R-:W-:Y:S01]  /*14a0*/  FFMA R8, R22.reuse, R27, R8 ;  /* 0x0000001b16087223 */ /* 0x041fe20000000008 */
[----:B-1----:R-:W-:-:S02]  /*14b0*/  FFMA R9, R22, R26, R9 ;  /* 0x0000001a16097223 */ /* 0x002fc40000000009 */
[----:B------:R-:W0:Y:S04]  /*14c0*/  LDS R27, [R25+0x1100] ;  /* 0x00110000191b7984 */ /* 0x000e280000000800 */
[----:B------:R-:W1:Y:S01]  /*14d0*/  LDS R26, [R25+0x1180] ;  /* 0x00118000191a7984 */ /* 0x000e620000000800 */
[----:B0-----:R-:W-:-:S03]  /*14e0*/  FFMA R10, R22, R27, R10 ;  /* 0x0000001b160a7223 */ /* 0x001fc6000000000a */
[----:B------:R-:W2:Y:S01]  /*14f0*/  LDS R27, [R25+0x1200] ;  /* 0x00120000191b7984 */ /* 0x000ea20000000800 */
[----:B-1----:R-:W-:-:S03]  /*1500*/  FFMA R11, R22, R26, R11 ;  /* 0x0000001a160b7223 */ /* 0x002fc6000000000b */
[----:B------:R-:W0:Y:S04]  /*1510*/  LDS R26, [R25+0x1280] ;  /* 0x00128000191a7984 */ /* 0x000e280000000800 */
[----:B------:R1:W-:Y:S04]  /*1520*/  STL.128 [R23], R8 ;  /* 0x0000000817007387 */ /* 0x0003e80000100c00 */
[----:B-1----:R-:W3:Y:S01]  /*1530*/  LDL.128 R8, [R23+0x20] ;  /* 0x0000200017087983 */ /* 0x002ee20000100c00 */
[----:B--2---:R-:W-:-:S03]  /*1540*/  FFMA R12, R22, R27, R12 ;  /* 0x0000001b160c7223 */ /* 0x004fc6000000000c */
[----:B------:R-:W1:Y:S01]  /*1550*/  LDS R27, [R25+0x1300] ;  /* 0x00130000191b7984 */ /* 0x000e620000000800 */
[----:B0-----:R-:W-:-:S03]  /*1560*/  FFMA R13, R22, R26, R13 ;  /* 0x0000001a160d7223 */ /* 0x001fc6000000000d */
[----:B------:R-:W0:Y:S01]  /*1570*/  LDS R26, [R25+0x1380] ;  /* 0x00138000191a7984 */ /* 0x000e220000000800 */
[----:B-1----:R-:W-:-:S03]  /*1580*/  FFMA R14, R22, R27, R14 ;  /* 0x0000001b160e7223 */ /* 0x002fc6000000000e */
[----:B------:R-:W3:Y:S01]  /*1590*/  LDS R27, [R25+0x1400] ;  /* 0x00140000191b7984 */ /* 0x000ee20000000800 */
[----:B0-----:R-:W-:-:S03]  /*15a0*/  FFMA R15, R22, R26, R15 ;  /* 0x0000001a160f7223 */ /* 0x001fc6000000000f */
[----:B------:R-:W0:Y:S04]  /*15b0*/  LDS R26, [R25+0x1480] ;  /* 0x00148000191a7984 */ /* 0x000e280000000800 */
[----:B------:R1:W-:Y:S04]  /*15c0*/  STL.128 [R23+0x10], R12 ;  /* 0x0000100c17007387 */ /* 0x0003e80000100c00 */
[----:B-1----:R-:W2:Y:S01]  /*15d0*/  LDL.128 R12, [R23+0x30] ;  /* 0x00003000170c7983 */ /* 0x002ea20000100c00 */
[----:B------:R-:W-:-:S05]  /*15e0*/  VIADD R24, R24, 0x10 ;  /* 0x0000001018187836 */ /* 0x000fca0000000000 */
[----:B------:R-:W-:Y:S01]  /*15f0*/  ISETP.NE.AND P0, PT, R24, R4, PT ;  /* 0x000000041800720c */ /* 0x000fe20003f05270 */
[C---:B---3--:R-:W-:Y:S01]  /*1600*/  FFMA R8, R22.reuse, R27, R8 ;  /* 0x0000001b16087223 */ /* 0x048fe20000000008 */
[C---:B0-----:R-:W-:Y:S01]  /*1610*/  FFMA R9, R22.reuse, R26, R9 ;  /* 0x0000001a16097223 */ /* 0x041fe20000000009 */
[----:B------:R-:W0:Y:S04]  /*1620*/  LDS R27, [R25+0x1500] ;  /* 0x00150000191b7984 */ /* 0x000e280000000800 */
[----:B------:R-:W1:Y:S01]  /*1630*/  LDS R26, [R25+0x1580] ;  /* 0x00158000191a7984 */ /* 0x000e620000000800 */
[----:B0-----:R-:W-:-:S03]  /*1640*/  FFMA R10, R22, R27, R10 ;  /* 0x0000001b160a7223 */ /* 0x001fc6000000000a */
[----:B------:R-:W2:Y:S01]  /*1650*/  LDS R27, [R25+0x1600] ;  /* 0x00160000191b7984 */ /* 0x000ea20000000800 */
[----:B-1----:R-:W-:-:S03]  /*1660*/  FFMA R11, R22, R26, R11 ;  /* 0x0000001a160b7223 */ /* 0x002fc6000000000b */
[----:B------:R-:W0:Y:S04]  /*1670*/  LDS R26, [R25+0x1680] ;  /* 0x00168000191a7984 */ /* 0x000e280000000800 */
[----:B------:R1:W-:Y:S01]  /*1680*/  STL.128 [R23+0x20], R8 ;  /* 0x0000200817007387 */ /* 0x0003e20000100c00 */
[C---:B--2---:R-:W-:Y:S01]  /*1690*/  FFMA R12, R22.reuse, R27, R12 ;  /* 0x0000001b160c7223 */ /* 0x044fe2000000000c */
[C---:B------:R-:W-:Y:S01]  /*16a0*/  FFMA R14, R22.reuse, R29, R14 ;  /* 0x0000001d160e7223 */ /* 0x040fe2000000000e */
[C---:B------:R-:W-:Y:S01]  /*16b0*/  FFMA R15, R22.reuse, R28, R15 ;  /* 0x0000001c160f7223 */ /* 0x040fe2000000000f */
[----:B0-----:R-:W-:-:S05]  /*16c0*/  FFMA R13, R22, R26, R13 ;  /* 0x0000001a160d7223 */ /* 0x001fca000000000d */
[----:B------:R1:W-:Y:S01]  /*16d0*/  STL.128 [R23+0x30], R12 ;  /* 0x0000300c17007387 */ /* 0x0003e20000100c00 */
[----:B------:R-:W-:Y:S05]  /*16e0*/  @P0 BRA `(.L_x_16) ;  /* 0xfffffffc00480947 */ /* 0x000fea000383ffff */
[----:B-1----:R-:W-:-:S07]  /*16f0*/  IMAD.MOV.U32 R8, RZ, RZ, R4 ;  /* 0x000000ffff087224 */ /* 0x002fce00078e0004 */
.L_x_15:
[----:B------:R-:W-:-:S13]  /*1700*/  ISETP.NE.AND P0, PT, R3, RZ, PT ;  /* 0x000000ff0300720c */ /* 0x000fda0003f05270 */
[----:B------:R-:W-:Y:S05]  /*1710*/  @!P0 BRA `(.L_x_17) ;  /* 0x0000000400548947 */ /* 0x000fea0003800000 */
[----:B------:R-:W-:Y:S01]  /*1720*/  VIADD R9, R3, 0xffffffff ;  /* 0xffffffff03097836 */ /* 0x000fe20000000000 */
[----:B------:R-:W-:-:S04]  /*1730*/  ISETP.NE.AND P1, PT, R0, RZ, PT ;  /* 0x000000ff0000720c */ /* 0x000fc80003f25270 */
[----:B------:R-:W-:-:S13]  /*1740*/  ISETP.GE.U32.AND P0, PT, R9, 0x7, PT ;  /* 0x000000070900780c */ /* 0x000fda0003f06070 */
[----:B------:R-:W-:Y:S05]  /*1750*/  @!P0 BRA `(.L_x_18) ;  /* 0x0000000000908947 */ /* 0x000fea0003800000 */
[----:B------:R-:W-:-:S05]  /*1760*/  IMAD R9, R8, 0x4, R1 ;  /* 0x0000000408097824 */ /* 0x000fca00078e0201 */
[----:B------:R-:W0:Y:S04]  /*1770*/  LDL R25, [R9] ;  /* 0x0000000009197983 */ /* 0x000e280000100800 */
[----:B------:R-:W2:Y:S04]  /*1780*/  LDL R13, [R9+0x4] ;  /* 0x00000400090d7983 */ /* 0x000ea80000100800 */
[----:B------:R-:W3:Y:S01]  /*1790*/  LDL R11, [R9+0x8] ;  /* 0x00000800090b7983 */ /* 0x000ee20000100800 */
[----:B------:R-:W-:-:S03]  /*17a0*/  IMAD R10, R8, 0x20, R21 ;  /* 0x00000020080a7824 */ /* 0x000fc600078e0215 */
[----:B------:R-:W4:Y:S02]  /*17b0*/  LDL R15, [R9+0xc] ;  /* 0x00000c00090f7983 */ /* 0x000f240000100800 */
[----:B------:R-:W-:Y:S02]  /*17c0*/  LEA R10, R10, UR5, 0x2 ;  /* 0x000000050a0a7c11 */ /* 0x000fe4000f8e10ff */
[----:B------:R-:W5:Y:S04]  /*17d0*/  LDL R29, [R9+0x10] ;  /* 0x00001000091d7983 */ /* 0x000f680000100800 */
[----:B------:R-:W0:Y:S04]  /*17e0*/  LDS R23, [R10+0x1000] ;  /* 0x001000000a177984 */ /* 0x000e280000000800 */
[----:B------:R-:W5:Y:S04]  /*17f0*/  LDL R27, [R9+0x14] ;  /* 0x00001400091b7983 */ /* 0x000f680000100800 */
[----:B------:R-:W2:Y:S04]  /*1800*/  LDS R12, [R10+0x1080] ;  /* 0x001080000a0c7984 */ /* 0x000ea80000000800 */
[----:B------:R-:W-:Y:S01]  /*1810*/  LDS R28, [R10+0x1280] ;  /* 0x001280000a1c7984 */ /* 0x000fe20000000800 */
[----:B0-----:R-:W-:-:S03]  /*1820*/  FFMA R14, R22, R23, R25 ;  /* 0x00000017160e7223 */ /* 0x001fc60000000019 */
[----:B------:R-:W5:Y:S04]  /*1830*/  LDL R25, [R9+0x18] ;  /* 0x0000180009197983 */ /* 0x000f680000100800 */
[----:B------:R-:W5:Y:S01]  /*1840*/  LDL R23, [R9+0x1c] ;  /* 0x00001c0009177983 */ /* 0x000f620000100800 */
[----:B--2---:R-:W-:-:S03]  /*1850*/  FFMA R24, R22, R12, R13 ;  /* 0x0000000c16187223 */ /* 0x004fc6000000000d */
[----:B------:R-:W3:Y:S04]  /*1860*/  LDS R12, [R10+0x1100] ;  /* 0x001100000a0c7984 */ /* 0x000ee80000000800 */
[----:B------:R-:W-:Y:S01]  /*1870*/  LDS R13, [R10+0x1300] ;  /* 0x001300000a0d7984 */ /* 0x000fe20000000800 */
[----:B---3--:R-:W-:-:S03]  /*1880*/  FFMA R26, R22, R12, R11 ;  /* 0x0000000c161a7223 */ /* 0x008fc6000000000b */
[----:B------:R-:W4:Y:S04]  /*1890*/  LDS R12, [R10+0x1180] ;  /* 0x001180000a0c7984 */ /* 0x000f280000000800 */
[----:B------:R-:W0:Y:S01]  /*18a0*/  LDS R11, [R10+0x1200] ;  /* 0x001200000a0b7984 */ /* 0x000e220000000800 */
[----:B----4-:R-:W-:-:S03]  /*18b0*/  FFMA R12, R22, R12, R15 ;  /* 0x0000000c160c7223 */ /* 0x010fc6000000000f */
[----:B------:R-:W1:Y:S01]  /*18c0*/  LDS R15, [R10+0x1380] ;  /* 0x001380000a0f7984 */ /* 0x000e620000000800 */
[----:B-----5:R-:W-:-:S03]  /*18d0*/  FFMA R28, R22, R28, R27 ;  /* 0x0000001c161c7223 */ /* 0x020fc6000000001b */
[----:B------:R0:W-:Y:S04]  /*18e0*/  STL [R9], R14 ;  /* 0x0000000e09007387 */ /* 0x0001e80000100800 */
[----:B------:R2:W-:Y:S01]  /*18f0*/  STL [R9+0x4], R24 ;  /* 0x0000041809007387 */ /* 0x0005e20000100800 */
[----:B0-----:R-:W-:-:S03]  /*1900*/  FFMA R14, R22, R11, R29 ;  /* 0x0000000b160e7223 */ /* 0x001fc6000000001d */
[----:B------:R2:W-:Y:S04]  /*1910*/  STL [R9+0x8], R26 ;  /* 0x0000081a09007387 */ /* 0x0005e80000100800 */
[----:B------:R2:W-:Y:S04]  /*1920*/  STL [R9+0xc], R12 ;  /* 0x00000c0c09007387 */ /* 0x0005e80000100800 */
[----:B------:R2:W-:Y:S04]  /*1930*/  STL [R9+0x10], R14 ;  /* 0x0000100e09007387 */ /* 0x0005e80000100800 */
[----:B------:R2:W-:Y:S01]  /*1940*/  STL [R9+0x14], R28 ;  /* 0x0000141c09007387 */ /* 0x0005e20000100800 */
[----:B------:R-:W-:-:S02]  /*1950*/  VIADD R8, R8, 0x8 ;  /* 0x0000000808087836 */ /* 0x000fc40000000000 */
[C---:B------:R-:W-:Y:S01]  /*1960*/  FFMA R13, R22.reuse, R13, R25 ;  /* 0x0000000d160d7223 */ /* 0x040fe20000000019 */
[----:B-1----:R-:W-:-:S04]  /*1970*/  FFMA R15, R22, R15, R23 ;  /* 0x0000000f160f7223 */ /* 0x002fc80000000017 */
[----:B------:R2:W-:Y:S04]  /*1980*/  STL [R9+0x18], R13 ;  /* 0x0000180d09007387 */ /* 0x0005e80000100800 */
[----:B------:R2:W-:Y:S02]  /*1990*/  STL [R9+0x1c], R15 ;  /* 0x00001c0f09007387 */ /* 0x0005e40000100800 */
.L_x_18:
[----:B------:R-:W-:Y:S05]  /*19a0*/  @!P1 BRA `(.L_x_17) ;  /* 0x0000000000b09947 */ /* 0x000fea0003800000 */
[----:B--2---:R-:W-:Y:S01]  /*19b0*/  VIADD R9, R0, 0xffffffff ;  /* 0xffffffff00097836 */ /* 0x004fe20000000000 */
[----:B------:R-:W-:-:S04]  /*19c0*/  ISETP.NE.AND P1, PT, R2, RZ, PT ;  /* 0x000000ff0200720c */ /* 0x000fc80003f25270 */
[----:B------:R-:W-:-:S13]  /*19d0*/  ISETP.GE.U32.AND P0, PT, R9, 0x3, PT ;  /* 0x000000030900780c */ /* 0x000fda0003f06070 */
[----:B------:R-:W-:Y:S05]  /*19e0*/  @!P0 BRA `(.L_x_19) ;  /* 0x0000000000508947 */ /* 0x000fea0003800000 */
[----:B------:R-:W-:-:S05]  /*19f0*/  IMAD R9, R8, 0x4, R1 ;  /* 0x0000000408097824 */ /* 0x000fca00078e0201 */
[----:B------:R-:W0:Y:S04]  /*1a00*/  LDL R13, [R9] ;  /* 0x00000000090d7983 */ /* 0x000e280000100800 */
[----:B------:R-:W2:Y:S04]  /*1a10*/  LDL R15, [R9+0x4] ;  /* 0x00000400090f7983 */ /* 0x000ea80000100800 */
[----:B------:R-:W3:Y:S04]  /*1a20*/  LDL R23, [R9+0x8] ;  /* 0x0000080009177983 */ /* 0x000ee80000100800 */
[----:B------:R-:W4:Y:S01]  /*1a30*/  LDL R11, [R9+0xc] ;  /* 0x00000c00090b7983 */ /* 0x000f220000100800 */
[----:B------:R-:W-:-:S02]  /*1a40*/  IMAD R10, R8, 0x20, R21 ;  /* 0x00000020080a7824 */ /* 0x000fc400078e0215 */
[----:B------:R-:W-:-:S03]  /*1a50*/  VIADD R8, R8, 0x4 ;  /* 0x0000000408087836 */ /* 0x000fc60000000000 */
[----:B------:R-:W-:-:S05]  /*1a60*/  LEA R25, R10, UR5, 0x2 ;  /* 0x000000050a197c11 */ /* 0x000fca000f8e10ff */
[----:B------:R-:W0:Y:S04]  /*1a70*/  LDS R10, [R25+0x1000] ;  /* 0x00100000190a7984 */ /* 0x000e280000000800 */
[----:B------:R-:W2:Y:S04]  /*1a80*/  LDS R12, [R25+0x1080] ;  /* 0x00108000190c7984 */ /* 0x000ea80000000800 */
[----:B------:R-:W3:Y:S04]  /*1a90*/  LDS R14, [R25+0x1100] ;  /* 0x00110000190e7984 */ /* 0x000ee80000000800 */
[----:B------:R-:W4:Y:S01]  /*1aa0*/  LDS R24, [R25+0x1180] ;  /* 0x0011800019187984 */ /* 0x000f220000000800 */
[C---:B0-----:R-:W-:Y:S01]  /*1ab0*/  FFMA R10, R22.reuse, R10, R13 ;  /* 0x0000000a160a7223 */ /* 0x041fe2000000000d */
[----:B--2---:R-:W-:-:S04]  /*1ac0*/  FFMA R12, R22, R12, R15 ;  /* 0x0000000c160c7223 */ /* 0x004fc8000000000f */
[----:B------:R1:W-:Y:S01]  /*1ad0*/  STL [R9], R10 ;  /* 0x0000000a09007387 */ /* 0x0003e20000100800 */
[----:B---3--:R-:W-:-:S03]  /*1ae0*/  FFMA R14, R22, R14, R23 ;  /* 0x0000000e160e7223 */ /* 0x008fc60000000017 */
[----:B------:R1:W-:Y:S01]  /*1af0*/  STL [R9+0x4], R12 ;  /* 0x0000040c09007387 */ /* 0x0003e20000100800 */
[----:B----4-:R-:W-:-:S03]  /*1b00*/  FFMA R24, R22, R24, R11 ;  /* 0x0000001816187223 */ /* 0x010fc6000000000b */
[----:B------:R1:W-:Y:S04]  /*1b10*/  STL [R9+0x8], R14 ;  /* 0x0000080e09007387 */ /* 0x0003e80000100800 */
[----:B------:R1:W-:Y:S02]  /*1b20*/  STL [R9+0xc], R24 ;  /* 0x00000c1809007387 */ /* 0x0003e40000100800 */
.L_x_19:
[----:B------:R-:W-:Y:S05]  /*1b30*/  @!P1 BRA `(.L_x_17) ;  /* 0x00000000004c9947 */ /* 0x000fea0003800000 */
[----:B-1----:R-:W-:-:S05]  /*1b40*/  IMAD R10, R8, 0x4, R1 ;  /* 0x00000004080a7824 */ /* 0x002fca00078e0201 */
[----:B------:R-:W0:Y:S01]  /*1b50*/  LDL R11, [R10] ;  /* 0x000000000a0b7983 */ /* 0x000e220000100800 */
[----:B------:R-:W-:Y:S01]  /*1b60*/  IMAD R21, R8, 0x20, R21 ;  /* 0x0000002008157824 */ /* 0x000fe200078e0215 */
[----:B------:R-:W-:-:S04]  /*1b70*/  ISETP.NE.AND P0, PT, R2, 0x1, PT ;  /* 0x000000010200780c */ /* 0x000fc80003f05270 */
[----:B------:R-:W-:-:S05]  /*1b80*/  LEA R21, R21, UR5, 0x2 ;  /* 0x0000000515157c11 */ /* 0x000fca000f8e10ff */
[----:B------:R-:W0:Y:S02]  /*1b90*/  LDS R9, [R21+0x1000] ;  /* 0x0010000015097984 */ /* 0x000e240000000800 */
[----:B0-----:R-:W-:-:S05]  /*1ba0*/  FFMA R9, R22, R9, R11 ;  /* 0x0000000916097223 */ /* 0x001fca000000000b */
[----:B------:R3:W-:Y:S01]  /*1bb0*/  STL [R10], R9 ;  /* 0x000000090a007387 */ /* 0x0007e20000100800 */
[----:B------:R-:W-:Y:S05]  /*1bc0*/  @!P0 BRA `(.L_x_17) ;  /* 0x0000000000288947 */ /* 0x000fea0003800000 */
[----:B------:R-:W2:Y:S01]  /*1bd0*/  LDL R11, [R10+0x4] ;  /* 0x000004000a0b7983 */ /* 0x000ea20000100800 */
[----:B------:R-:W-:-:S03]  /*1be0*/  ISETP.NE.AND P0, PT, R2, 0x2, PT ;  /* 0x000000020200780c */ /* 0x000fc60003f05270 */
[----:B---3--:R-:W2:Y:S02]  /*1bf0*/  LDS R9, [R21+0x1080] ;  /* 0x0010800015097984 */ /* 0x008ea40000000800 */
[----:B--2---:R-:W-:-:S05]  /*1c00*/  FFMA R9, R22, R9, R11 ;  /* 0x0000000916097223 */ /* 0x004fca000000000b */
[----:B------:R4:W-:Y:S03]  /*1c10*/  STL [R10+0x4], R9 ;  /* 0x000004090a007387 */ /* 0x0009e60000100800 */
[----:B------:R-:W-:Y:S05]  /*1c20*/  @!P0 BRA `(.L_x_17) ;  /* 0x0000000000108947 */ /* 0x000fea0003800000 */
[----:B------:R-:W2:Y:S04]  /*1c30*/  LDL R11, [R10+0x8] ;  /* 0x000008000a0b7983 */ /* 0x000ea80000100800 */
[----:B----4-:R-:W2:Y:S02]  /*1c40*/  LDS R9, [R21+0x1100] ;  /* 0x0011000015097984 */ /* 0x010ea40000000800 */
[----:B--2---:R-:W-:-:S05]  /*1c50*/  FFMA R9, R22, R9, R11 ;  /* 0x0000000916097223 */ /* 0x004fca000000000b */
[----:B------:R0:W-:Y:S02]  /*1c60*/  STL [R10+0x8], R9 ;  /* 0x000008090a007387 */ /* 0x0001e40000100800 */
.L_x_17:
[----:B------:R-:W-:Y:S05]  /*1c70*/  BRA.U UP0, `(.L_x_20) ;  /* 0xfffffff500b07547 */ /* 0x000fea000b83ffff */
.L_x_14:
[----:B------:R-:W5:Y:S01]  /*1c80*/  LDCU UR4, c[0x0][0x39c] ;  /* 0x00007380ff0477ac */ /* 0x000f620008000800 */
[----:B------:R-:W-:Y:S01]  /*1c90*/  VIADD R7, R7, 0x1 ;  /* 0x0000000107077836 */ /* 0x000fe20000000000 */
[----:B-----5:R-:W-:-:S04]  /*1ca0*/  UIADD3 UR4, UPT, UPT, UR4, 0x1f, URZ ;  /* 0x0000001f04047890 */ /* 0x020fc8000fffe0ff */
[----:B------:R-:W-:Y:S01]  /*1cb0*/  USHF.R.U32.HI UR4, URZ, 0x5, UR4 ;  /* 0x00000005ff047899 */ /* 0x000fe20008011604 */
[----:B------:R-:W-:Y:S05]  /*1cc0*/  BAR.SYNC.DEFER_BLOCKING 0x0 ;  /* 0x0000000000007b1d */ /* 0x000fea0000010000 */
[----:B------:R-:W-:-:S13]  /*1cd0*/  ISETP.NE.AND P0, PT, R7, UR4, PT ;  /* 0x0000000407007c0c */ /* 0x000fda000bf05270 */
[----:B------:R-:W-:Y:S05]  /*1ce0*/  @P0 BRA `(.L_x_21) ;  /* 0xffffffe400e00947 */ /* 0x000fea000383ffff */
.L_x_5:
[----:B012---:R-:W0:Y:S02]  /*1cf0*/  LDC R8, c[0x0][0x3a4] ;  /* 0x0000e900ff087b82 */ /* 0x007e240000000800 */
[----:B0-----:R-:W-:-:S13]  /*1d00*/  ISETP.GE.AND P0, PT, R8, 0x1, PT ;  /* 0x000000010800780c */ /* 0x001fda0003f06270 */
[----:B------:R-:W-:Y:S05]  /*1d10*/  @!P0 EXIT ;  /* 0x000000000000894d */ /* 0x000fea0003800000 */
[----:B------:R-:W0:Y:S01]  /*1d20*/  LDCU UR4, c[0x0][0x3a0] ;  /* 0x00007400ff0477ac */ /* 0x000e220008000800 */
[----:B------:R-:W-:Y:S01]  /*1d30*/  ISETP.GE.U32.AND P0, PT, R8, 0x8, PT ;  /* 0x000000080800780c */ /* 0x000fe20003f06070 */
[----:B---3--:R-:W-:Y:S01]  /*1d40*/  IMAD.IADD R5, R18, 0x1, R5 ;  /* 0x0000000112057824 */ /* 0x008fe200078e0205 */
[----:B------:R-:W-:Y:S01]  /*1d50*/  LOP3.LUT R0, R8, 0x7, RZ, 0xc0, !PT ;  /* 0x0000000708007812 */ /* 0x000fe200078ec0ff */
[----:B------:R-:W-:-:S03]  /*1d60*/  IMAD.MOV.U32 R4, RZ, RZ, RZ ;  /* 0x000000ffff047224 */ /* 0x000fc600078e00ff */
[----:B------:R-:W-:Y:S01]  /*1d70*/  ISETP.NE.AND P6, PT, R0, RZ, PT ;  /* 0x000000ff0000720c */ /* 0x000fe20003fc5270 */
[----:B0-----:R-:W-:Y:S02]  /*1d80*/  USHF.R.S32.HI UR5, URZ, 0x1f, UR4 ;  /* 0x0000001fff057899 */ /* 0x001fe40008011404 */
[----:B------:R-:W-:-:S04]  /*1d90*/  IMAD.WIDE.U32 R2, R20, UR4, RZ ;  /* 0x0000000414027c25 */ /* 0x000fc8000f8e00ff */
[----:B------:R-:W-:-:S04]  /*1da0*/  IMAD R7, R20, UR5, RZ ;  /* 0x0000000514077c24 */ /* 0x000fc8000f8e02ff */
[----:B------:R-:W-:Y:S01]  /*1db0*/  IMAD.IADD R6, R3, 0x1, R7 ;  /* 0x0000000103067824 */ /* 0x000fe200078e0207 */
[----:B------:R-:W-:Y:S06]  /*1dc0*/  @!P0 BRA `(.L_x_22) ;  /* 0x0000000400608947 */ /* 0x000fec0003800000 */
[----:B------:R-:W-:Y:S01]  /*1dd0*/  LOP3.LUT R4, R8, 0x7ffffff8, RZ, 0xc0, !PT ;  /* 0x7ffffff808047812 */ /* 0x000fe200078ec0ff */
[----:B------:R-:W-:Y:S01]  /*1de0*/  IMAD.MOV.U32 R7, RZ, RZ, RZ ;  /* 0x000000ffff077224 */ /* 0x000fe200078e00ff */
[----:B------:R-:W0:Y:S01]  /*1df0*/  LDCU UR4, c[0x0][0x3a0] ;  /* 0x00007400ff0477ac */ /* 0x000e220008000800 */
[----:B------:R-:W1:Y:S05]  /*1e00*/  LDCU UR5, c[0x0][0x398] ;  /* 0x00007300ff0577ac */ /* 0x000e6a0008000800 */
.L_x_23:
[C---:B--2---:R-:W-:Y:S02]  /*1e10*/  IMAD R15, R7.reuse, 0x20, R5 ;  /* 0x00000020070f7824 */ /* 0x044fe400078e0205 */
[----:B------:R-:W-:Y:S02]  /*1e20*/  IMAD R22, R7, 0x4, R1 ;  /* 0x0000000407167824 */ /* 0x000fe400078e0201 */
[C---:B------:R-:W-:Y:S01]  /*1e30*/  VIADD R23, R15.reuse, 0x20 ;  /* 0x000000200f177836 */ /* 0x040fe20000000000 */
[----:B0-----:R-:W-:-:S04]  /*1e40*/  ISETP.GE.AND P1, PT, R15, UR4, PT ;  /* 0x000000040f007c0c */ /* 0x001fc8000bf26270 */
[----:B------:R-:W-:Y:S02]  /*1e50*/  ISETP.GE.AND P2, PT, R23, UR4, PT ;  /* 0x0000000417007c0c */ /* 0x000fe4000bf46270 */
[C---:B-1----:R-:W-:Y:S02]  /*1e60*/  ISETP.GE.OR P1, PT, R20.reuse, UR5, P1 ;  /* 0x0000000514007c0c */ /* 0x042fe40008f26670 */
[----:B------:R-:W-:-:S11]  /*1e70*/  ISETP.GE.OR P2, PT, R20, UR5, P2 ;  /* 0x0000000514007c0c */ /* 0x000fd60009746670 */
[----:B------:R-:W2:Y:S01]  /*1e80*/  @!P1 LDL R25, [R22] ;  /* 0x0000000016199983 */ /* 0x000ea20000100800 */
[----:B------:R-:W-:Y:S01]  /*1e90*/  VIADD R21, R15, 0x40 ;  /* 0x000000400f157836 */ /* 0x000fe20000000000 */
[----:B----4-:R-:W0:Y:S02]  /*1ea0*/  @!P1 LDC.64 R10, c[0x0][0x380] ;  /* 0x0000e000ff0a9b82 */ /* 0x010e240000000a00 */
[----:B------:R-:W3:Y:S02]  /*1eb0*/  @!P2 LDL R19, [R22+0x4] ;  /* 0x000004001613a983 */ /* 0x000ee40000100800 */
[----:B------:R-:W-:-:S04]  /*1ec0*/  ISETP.GE.AND P0, PT, R21, UR4, PT ;  /* 0x0000000415007c0c */ /* 0x000fc8000bf06270 */
[----:B------:R-:W-:Y:S01]  /*1ed0*/  ISETP.GE.OR P0, PT, R20, UR5, P0 ;  /* 0x0000000514007c0c */ /* 0x000fe20008706670 */
[----:B------:R-:W-:Y:S01]  /*1ee0*/  VIADD R24, R15, 0x60 ;  /* 0x000000600f187836 */ /* 0x000fe20000000000 */
[----:B------:R-:W1:Y:S04]  /*1ef0*/  @!P2 LDC.64 R8, c[0x0][0x380] ;  /* 0x0000e000ff08ab82 */ /* 0x000e680000000a00 */
[----:B------:R-:W-:-:S07]  /*1f00*/  ISETP.GE.AND P3, PT, R24, UR4, PT ;  /* 0x0000000418007c0c */ /* 0x000fce000bf66270 */
[----:B------:R-:W4:Y:S01]  /*1f10*/  @!P0 LDL R14, [R22+0x8] ;  /* 0x00000800160e8983 */ /* 0x000f220000100800 */
[----:B------:R-:W-:Y:S01]  /*1f20*/  ISETP.GE.OR P3, PT, R20, UR5, P3 ;  /* 0x0000000514007c0c */ /* 0x000fe20009f66670 */
[----:B------:R-:W5:Y:S01]  /*1f30*/  @!P0 LDC.64 R12, c[0x0][0x380] ;  /* 0x0000e000ff0c8b82 */ /* 0x000f620000000a00 */
[----:B------:R-:W-:-:S04]  /*1f40*/  @!P1 IADD3 R16, P4, PT, R15, R2, RZ ;  /* 0x000000020f109210 */ /* 0x000fc80007f9e0ff */
[----:B------:R-:W-:Y:S02]  /*1f50*/  @!P1 LEA.HI.X.SX32 R17, R15, R6, 0x1, P4 ;  /* 0x000000060f119211 */ /* 0x000fe400020f0eff */
[----:B0-----:R-:W-:-:S04]  /*1f60*/  @!P1 LEA R10, P5, R16, R10, 0x2 ;  /* 0x0000000a100a9211 */ /* 0x001fc800078a10ff */
[----:B------:R-:W-:Y:S02]  /*1f70*/  @!P1 LEA.HI.X R11, R16, R11, R17, 0x2, P5 ;  /* 0x0000000b100b9211 */ /* 0x000fe400028f1411 */
[----:B------:R-:W4:Y:S01]  /*1f80*/  @!P3 LDL R17, [R22+0xc] ;  /* 0x00000c001611b983 */ /* 0x000f220000100800 */
[----:B------:R-:W-:-:S04]  /*1f90*/  @!P2 IADD3 R16, P4, PT, R23, R2, RZ ;  /* 0x000000021710a210 */ /* 0x000fc80007f9e0ff */
[----:B------:R-:W-:Y:S02]  /*1fa0*/  @!P2 LEA.HI.X.SX32 R18, R23, R6, 0x1, P4 ;  /* 0x000000061712a211 */ /* 0x000fe400020f0eff */
[----:B-1----:R-:W-:-:S04]  /*1fb0*/  @!P2 LEA R8, P4, R16, R8, 0x2 ;  /* 0x000000081008a211 */ /* 0x002fc800078810ff */
[----:B------:R-:W-:Y:S02]  /*1fc0*/  @!P2 LEA.HI.X R9, R16, R9, R18, 0x2, P4 ;  /* 0x000000091009a211 */ /* 0x000fe400020f1412 */
[----:B------:R-:W-:Y:S01]  /*1fd0*/  @!P0 IADD3 R18, P4, PT, R21, R2, RZ ;  /* 0x0000000215128210 */ /* 0x000fe20007f9e0ff */
[C---:B------:R-:W-:Y:S02]  /*1fe0*/  VIADD R16, R15.reuse, 0x80 ;  /* 0x000000800f107836 */ /* 0x040fe40000000000 */
[----:B------:R-:W-:Y:S01]  /*1ff0*/  VIADD R23, R15, 0xa0 ;  /* 0x000000a00f177836 */ /* 0x000fe20000000000 */
[----:B------:R-:W-:Y:S01]  /*2000*/  @!P0 LEA.HI.X.SX32 R21, R21, R6, 0x1, P4 ;  /* 0x0000000615158211 */ /* 0x000fe200020f0eff */
[----:B--2---:R0:W-:Y:S01]  /*2010*/  @!P1 STG.E desc[UR8][R10.64], R25 ;  /* 0x000000190a009986 */ /* 0x0041e2000c101908 */
[----:B-----5:R-:W-:-:S03]  /*2020*/  @!P0 LEA R12, P1, R18, R12, 0x2 ;  /* 0x0000000c120c8211 */ /* 0x020fc600078210ff */
[----:B---3--:R1:W-:Y:S01]  /*2030*/  @!P2 STG.E desc[UR8][R8.64], R19 ;  /* 0x000000130800a986 */ /* 0x0083e2000c101908 */
[----:B------:R-:W-:Y:S02]  /*2040*/  @!P0 LEA.HI.X R13, R18, R13, R21, 0x2, P1 ;  /* 0x0000000d120d8211 */ /* 0x000fe400008f1415 */
[----:B------:R-:W-:Y:S02]  /*2050*/  ISETP.GE.AND P2, PT, R16, UR4, PT ;  /* 0x0000000410007c0c */ /* 0x000fe4000bf46270 */
[----:B------:R-:W-:Y:S01]  /*2060*/  ISETP.GE.AND P1, PT, R23, UR4, PT ;  /* 0x0000000417007c0c */ /* 0x000fe2000bf26270 */
[----:B0-----:R-:W0:Y:S01]  /*2070*/  @!P3 LDC.64 R10, c[0x0][0x380] ;  /* 0x0000e000ff0abb82 */ /* 0x001e220000000a00 */
[C---:B-1----:R-:W-:Y:S02]  /*2080*/  VIADD R8, R15.reuse, 0xc0 ;  /* 0x000000c00f087836 */ /* 0x042fe40000000000 */
[----:B------:R-:W-:Y:S01]  /*2090*/  VIADD R9, R15, 0xe0 ;  /* 0x000000e00f097836 */ /* 0x000fe20000000000 */
[----:B------:R-:W-:-:S02]  /*20a0*/  ISETP.GE.OR P2, PT, R20, UR5, P2 ;  /* 0x0000000514007c0c */ /* 0x000fc40009746670 */
[----:B------:R-:W-:Y:S02]  /*20b0*/  ISETP.GE.AND P5, PT, R8, UR4, PT ;  /* 0x0000000408007c0c */ /* 0x000fe4000bfa6270 */
[----:B------:R-:W-:Y:S02]  /*20c0*/  ISETP.GE.AND P4, PT, R9, UR4, PT ;  /* 0x0000000409007c0c */ /* 0x000fe4000bf86270 */
[C---:B------:R-:W-:Y:S02]  /*20d0*/  ISETP.GE.OR P1, PT, R20.reuse, UR5, P1 ;  /* 0x0000000514007c0c */ /* 0x040fe40008f26670 */
[C---:B------:R-:W-:Y:S02]  /*20e0*/  ISETP.GE.OR P5, PT, R20.reuse, UR5, P5 ;  /* 0x0000000514007c0c */ /* 0x040fe4000afa6670 */
[----:B------:R-:W-:-:S03]  /*20f0*/  ISETP.GE.OR P4, PT, R20, UR5, P4 ;  /* 0x0000000514007c0c */ /* 0x000fc6000a786670 */
[----:B------:R-:W2:Y:S06]  /*2100*/  @!P2 LDL R18, [R22+0x10] ;  /* 0x000010001612a983 */ /* 0x000eac0000100800 */
[----:B------:R-:W3:Y:S04]  /*2110*/  @!P1 LDL R19, [R22+0x14] ;  /* 0x0000140016139983 */ /* 0x000ee80000100800 */
[----:B------:R-:W5:Y:S04]  /*2120*/  @!P5 LDL R21, [R22+0x18] ;  /* 0x000018001615d983 */ /* 0x000f680000100800 */
[----:B------:R-:W5:Y:S04]  /*2130*/  @!P4 LDL R22, [R22+0x1c] ;  /* 0x00001c001616c983 */ /* 0x000f680000100800 */
[----:B----4-:R1:W-:Y:S01]  /*2140*/  @!P0 STG.E desc[UR8][R12.64], R14 ;  /* 0x0000000e0c008986 */ /* 0x0103e2000c101908 */
[C---:B------:R-:W-:Y:S01]  /*2150*/  @!P3 IADD3 R25, P0, PT, R24.reuse, R2, RZ ;  /* 0x000000021819b210 */ /* 0x040fe20007f1e0ff */
[----:B-1----:R-:W1:Y:S03]  /*2160*/  @!P2 LDC.64 R14, c[0x0][0x380] ;  /* 0x0000e000ff0eab82 */ /* 0x002e660000000a00 */
[----:B------:R-:W-:-:S02]  /*2170*/  @!P3 LEA.HI.X.SX32 R24, R24, R6, 0x1, P0 ;  /* 0x000000061818b211 */ /* 0x000fc400000f0eff */
[----:B0-----:R-:W-:-:S04]  /*2180*/  @!P3 LEA R12, P0, R25, R10, 0x2 ;  /* 0x0000000a190cb211 */ /* 0x001fc800078010ff */
[----:B------:R-:W-:Y:S02]  /*2190*/  @!P3 LEA.HI.X R13, R25, R11, R24, 0x2, P0 ;  /* 0x0000000b190db211 */ /* 0x000fe400000f1418 */
[----:B------:R-:W0:Y:S01]  /*21a0*/  @!P1 LDC.64 R10, c[0x0][0x380] ;  /* 0x0000e000ff0a9b82 */ /* 0x000e220000000a00 */
[C---:B------:R-:W-:Y:S02]  /*21b0*/  @!P2 IADD3 R24, P0, PT, R16.reuse, R2, RZ ;  /* 0x000000021018a210 */ /* 0x040fe40007f1e0ff */
[----:B------:R4:W-:Y:S02]  /*21c0*/  @!P3 STG.E desc[UR8][R12.64], R17 ;  /* 0x000000110c00b986 */ /* 0x0009e4000c101908 */
[----:B------:R-:W-:-:S03]  /*21d0*/  @!P2 LEA.HI.X.SX32 R16, R16, R6, 0x1, P0 ;  /* 0x000000061010a211 */ /* 0x000fc600000f0eff */
[----:B----4-:R-:W4:Y:S01]  /*21e0*/  @!P5 LDC.64 R12, c[0x0][0x380] ;  /* 0x0000e000ff0cdb82 */ /* 0x010f220000000a00 */
[----:B-1----:R-:W-:-:S04]  /*21f0*/  @!P2 LEA R14, P0, R24, R14, 0x2 ;  /* 0x0000000e180ea211 */ /* 0x002fc800078010ff */
[----:B------:R-:W-:-:S03]  /*2200*/  @!P2 LEA.HI.X R15, R24, R15, R16, 0x2, P0 ;  /* 0x0000000f180fa211 */ /* 0x000fc600000f1410 */
[----:B------:R-:W1:Y:S01]  /*2210*/  @!P4 LDC.64 R16, c[0x0][0x380] ;  /* 0x0000e000ff10cb82 */ /* 0x000e620000000a00 */
[----:B------:R-:W-:-:S04]  /*2220*/  @!P1 IADD3 R24, P0, PT, R23, R2, RZ ;  /* 0x0000000217189210 */ /* 0x000fc80007f1e0ff */
[----:B------:R-:W-:Y:S02]  /*2230*/  @!P1 LEA.HI.X.SX32 R23, R23, R6, 0x1, P0 ;  /* 0x0000000617179211 */ /* 0x000fe400000f0eff */
[----:B0-----:R-:W-:-:S04]  /*2240*/  @!P1 LEA R10, P0, R24, R10, 0x2 ;  /* 0x0000000a180a9211 */ /* 0x001fc800078010ff */
[----:B------:R-:W-:Y:S02]  /*2250*/  @!P1 LEA.HI.X R11, R24, R11, R23, 0x2, P0 ;  /* 0x0000000b180b9211 */ /* 0x000fe400000f1417 */
[----:B------:R-:W-:-:S04]  /*2260*/  @!P5 IADD3 R23, P0, PT, R8, R2, RZ ;  /* 0x000000020817d210 */ /* 0x000fc80007f1e0ff */
[----:B------:R-:W-:Y:S02]  /*2270*/  @!P5 LEA.HI.X.SX32 R24, R8, R6, 0x1, P0 ;  /* 0x000000060818d211 */ /* 0x000fe400000f0eff */
[----:B----4-:R-:W-:Y:S02]  /*2280*/  @!P5 LEA R12, P0, R23, R12, 0x2 ;  /* 0x0000000c170cd211 */ /* 0x010fe400078010ff */
[----:B------:R-:W-:Y:S02]  /*2290*/  @!P4 IADD3 R8, P3, PT, R9, R2, RZ ;  /* 0x000000020908c210 */ /* 0x000fe40007f7e0ff */
[----:B------:R-:W-:Y:S02]  /*22a0*/  @!P5 LEA.HI.X R13, R23, R13, R24, 0x2, P0 ;  /* 0x0000000d170dd211 */ /* 0x000fe400000f1418 */
[----:B------:R-:W-:Y:S02]  /*22b0*/  @!P4 LEA.HI.X.SX32 R9, R9, R6, 0x1, P3 ;  /* 0x000000060909c211 */ /* 0x000fe400018f0eff */
[----:B-1----:R-:W-:-:S04]  /*22c0*/  @!P4 LEA R16, P0, R8, R16, 0x2 ;  /* 0x000000100810c211 */ /* 0x002fc800078010ff */
[----:B------:R-:W-:Y:S01]  /*22d0*/  @!P4 LEA.HI.X R17, R8, R17, R9, 0x2, P0 ;  /* 0x000000110811c211 */ /* 0x000fe200000f1409 */
[----:B------:R-:W-:-:S05]  /*22e0*/  VIADD R7, R7, 0x8 ;  /* 0x0000000807077836 */ /* 0x000fca0000000000 */
[----:B------:R-:W-:Y:S01]  /*22f0*/  ISETP.NE.AND P0, PT, R7, R4, PT ;  /* 0x000000040700720c */ /* 0x000fe20003f05270 */
[----:B--2---:R2:W-:Y:S04]  /*2300*/  @!P2 STG.E desc[UR8][R14.64], R18 ;  /* 0x000000120e00a986 */ /* 0x0045e8000c101908 */
[----:B---3--:R2:W-:Y:S04]  /*2310*/  @!P1 STG.E desc[UR8][R10.64], R19 ;  /* 0x000000130a009986 */ /* 0x0085e8000c101908 */
[----:B-----5:R2:W-:Y:S04]  /*2320*/  @!P5 STG.E desc[UR8][R12.64], R21 ;  /* 0x000000150c00d986 */ /* 0x0205e8000c101908 */
[----:B------:R2:W-:Y:S01]  /*2330*/  @!P4 STG.E desc[UR8][R16.64], R22 ;  /* 0x000000161000c986 */ /* 0x0005e2000c101908 */
[----:B------:R-:W-:Y:S05]  /*2340*/  @P0 BRA `(.L_x_23) ;  /* 0xfffffff800b00947 */ /* 0x000fea000383ffff */
.L_x_22:
[----:B------:R-:W-:Y:S05]  /*2350*/  @!P6 EXIT ;  /* 0x000000000000e94d */ /* 0x000fea0003800000 */
[----:B------:R-:W2:Y:S01]  /*2360*/  LDC R7, c[0x0][0x3a4] ;  /* 0x0000e900ff077b82 */ /* 0x000ea20000000800 */
[----:B------:R-:W-:Y:S02]  /*2370*/  ISETP.GE.U32.AND P0, PT, R0, 0x4, PT ;  /* 0x000000040000780c */ /* 0x000fe40003f06070 */
[----:B--2---:R-:W-:-:S04]  /*2380*/  LOP3.LUT R16, R7, 0x3, RZ, 0xc0, !PT ;  /* 0x0000000307107812 */ /* 0x004fc800078ec0ff */
[----:B------:R-:W-:-:S07]  /*2390*/  ISETP.NE.AND P4, PT, R16, RZ, PT ;  /* 0x000000ff1000720c */ /* 0x000fce0003f85270 */
[----:B------:R-:W-:Y:S06]  /*23a0*/  @!P0 BRA `(.L_x_24) ;  /* 0x0000000000ac8947 */ /* 0x000fec0003800000 */
[----:B------:R-:W0:Y:S01]  /*23b0*/  LDCU UR5, c[0x0][0x398] ;  /* 0x00007300ff0577ac */ /* 0x000e220008000800 */
[C---:B------:R-:W-:Y:S02]  /*23c0*/  IMAD R13, R4.reuse, 0x20, R5 ;  /* 0x00000020040d7824 */ /* 0x040fe400078e0205 */
[----:B------:R-:W-:Y:S02]  /*23d0*/  IMAD R0, R4, 0x4, R1 ;  /* 0x0000000404007824 */ /* 0x000fe400078e0201 */
[C---:B------:R-:W-:Y:S01]  /*23e0*/  VIADD R29, R13.reuse, 0x20 ;  /* 0x000000200d1d7836 */ /* 0x040fe20000000000 */
[C---:B------:R-:W-:Y:S01]  /*23f0*/  ISETP.GE.AND P0, PT, R13.reuse, UR4, PT ;  /* 0x000000040d007c0c */ /* 0x040fe2000bf06270 */
[C---:B------:R-:W-:Y:S02]  /*2400*/  VIADD R27, R13.reuse, 0x40 ;  /* 0x000000400d1b7836 */ /* 0x040fe40000000000 */
[----:B------:R-:W-:Y:S01]  /*2410*/  VIADD R25, R13, 0x60 ;  /* 0x000000600d197836 */ /* 0x000fe20000000000 */
[----:B------:R-:W-:-:S02]  /*2420*/  ISETP.GE.AND P1, PT, R29, UR4, PT ;  /* 0x000000041d007c0c */ /* 0x000fc4000bf26270 */
[----:B------:R-:W-:Y:S02]  /*2430*/  ISETP.GE.AND P2, PT, R27, UR4, PT ;  /* 0x000000041b007c0c */ /* 0x000fe4000bf46270 */
[----:B------:R-:W-:Y:S02]  /*2440*/  ISETP.GE.AND P3, PT, R25, UR4, PT ;  /* 0x0000000419007c0c */ /* 0x000fe4000bf66270 */
[C---:B0-----:R-:W-:Y:S02]  /*2450*/  ISETP.GE.OR P0, PT, R20.reuse, UR5, P0 ;  /* 0x0000000514007c0c */ /* 0x041fe40008706670 */
[C---:B------:R-:W-:Y:S02]  /*2460*/  ISETP.GE.OR P1, PT, R20.reuse, UR5, P1 ;  /* 0x0000000514007c0c */ /* 0x040fe40008f26670 */
[C---:B------:R-:W-:Y:S02]  /*2470*/  ISETP.GE.OR P2, PT, R20.reuse, UR5, P2 ;  /* 0x0000000514007c0c */ /* 0x040fe40009746670 */
[----:B------:R-:W-:-:S07]  /*2480*/  ISETP.GE.OR P3, PT, R20, UR5, P3 ;  /* 0x0000000514007c0c */ /* 0x000fce0009f66670 */
[----:B------:R-:W2:Y:S01]  /*2490*/  @!P0 LDL R17, [R0] ;  /* 0x0000000000118983 */ /* 0x000ea20000100800 */
[----:B----4-:R-:W0:Y:S03]  /*24a0*/  @!P0 LDC.64 R8, c[0x0][0x380] ;  /* 0x0000e000ff088b82 */ /* 0x010e260000000a00 */
[----:B------:R-:W3:Y:S04]  /*24b0*/  @!P1 LDL R19, [R0+0x4] ;  /* 0x0000040000139983 */ /* 0x000ee80000100800 */
[----:B------:R-:W4:Y:S01]  /*24c0*/  @!P2 LDL R21, [R0+0x8] ;  /* 0x000008000015a983 */ /* 0x000f220000100800 */
[----:B------:R-:W1:Y:S03]  /*24d0*/  @!P1 LDC.64 R14, c[0x0][0x380] ;  /* 0x0000e000ff0e9b82 */ /* 0x000e660000000a00 */
[----:B------:R5:W4:Y:S01]  /*24e0*/  @!P3 LDL R23, [R0+0xc] ;  /* 0x00000c000017b983 */ /* 0x000b220000100800 */
[----:B------:R-:W-:Y:S01]  /*24f0*/  @!P0 IADD3 R12, P5, PT, R13, R2, RZ ;  /* 0x000000020d0c8210 */ /* 0x000fe20007fbe0ff */
[----:B------:R-:W-:-:S03]  /*2500*/  VIADD R4, R4, 0x4 ;  /* 0x0000000404047836 */ /* 0x000fc60000000000 */
[----:B------:R-:W-:Y:S01]  /*2510*/  @!P0 LEA.HI.X.SX32 R13, R13, R6, 0x1, P5 ;  /* 0x000000060d0d8211 */ /* 0x000fe200028f0eff */
[----:B------:R-:W1:Y:S01]  /*2520*/  @!P2 LDC.64 R10, c[0x0][0x380] ;  /* 0x0000e000ff0aab82 */ /* 0x000e620000000a00 */
[----:B-----5:R-:W-:-:S04]  /*2530*/  @!P3 IADD3 R0, P6, PT, R25, R2, RZ ;  /* 0x000000021900b210 */ /* 0x020fc80007fde0ff */
[----:B------:R-:W-:Y:S02]  /*2540*/  @!P3 LEA.HI.X.SX32 R25, R25, R6, 0x1, P6 ;  /* 0x000000061919b211 */ /* 0x000fe400030f0eff */
[----:B0-----:R-:W-:-:S04]  /*2550*/  @!P0 LEA R8, P5, R12, R8, 0x2 ;  /* 0x000000080c088211 */ /* 0x001fc800078a10ff */
[----:B------:R-:W-:Y:S02]  /*2560*/  @!P0 LEA.HI.X R9, R12, R9, R13, 0x2, P5 ;  /* 0x000000090c098211 */ /* 0x000fe400028f140d */
[----:B------:R-:W0:Y:S01]  /*2570*/  @!P3 LDC.64 R12, c[0x0][0x380] ;  /* 0x0000e000ff0cbb82 */ /* 0x000e220000000a00 */
[----:B------:R-:W-:-:S04]  /*2580*/  @!P1 IADD3 R18, P5, PT, R29, R2, RZ ;  /* 0x000000021d129210 */ /* 0x000fc80007fbe0ff */
[----:B------:R-:W-:Y:S02]  /*2590*/  @!P1 LEA.HI.X.SX32 R29, R29, R6, 0x1, P5 ;  /* 0x000000061d1d9211 */ /* 0x000fe400028f0eff */
[----:B-1----:R-:W-:-:S04]  /*25a0*/  @!P1 LEA R14, P5, R18, R14, 0x2 ;  /* 0x0000000e120e9211 */ /* 0x002fc800078a10ff */
[----:B------:R-:W-:Y:S02]  /*25b0*/  @!P1 LEA.HI.X R15, R18, R15, R29, 0x2, P5 ;  /* 0x0000000f120f9211 */ /* 0x000fe400028f141d */
[----:B------:R-:W-:-:S04]  /*25c0*/  @!P2 IADD3 R18, P5, PT, R27, R2, RZ ;  /* 0x000000021b12a210 */ /* 0x000fc80007fbe0ff */
[----:B------:R-:W-:Y:S02]  /*25d0*/  @!P2 LEA.HI.X.SX32 R27, R27, R6, 0x1, P5 ;  /* 0x000000061b1ba211 */ /* 0x000fe400028f0eff */
[----:B------:R-:W-:-:S04]  /*25e0*/  @!P2 LEA R10, P5, R18, R10, 0x2 ;  /* 0x0000000a120aa211 */ /* 0x000fc800078a10ff */
[----:B------:R-:W-:Y:S02]  /*25f0*/  @!P2 LEA.HI.X R11, R18, R11, R27, 0x2, P5 ;  /* 0x0000000b120ba211 */ /* 0x000fe400028f141b */
[----:B0-----:R-:W-:-:S04]  /*2600*/  @!P3 LEA R12, P5, R0, R12, 0x2 ;  /* 0x0000000c000cb211 */ /* 0x001fc800078a10ff */
[----:B------:R-:W-:Y:S01]  /*2610*/  @!P3 LEA.HI.X R13, R0, R13, R25, 0x2, P5 ;  /* 0x0000000d000db211 */ /* 0x000fe200028f1419 */
[----:B--2---:R0:W-:Y:S04]  /*2620*/  @!P0 STG.E desc[UR8][R8.64], R17 ;  /* 0x0000001108008986 */ /* 0x0041e8000c101908 */
[----:B---3--:R0:W-:Y:S04]  /*2630*/  @!P1 STG.E desc[UR8][R14.64], R19 ;  /* 0x000000130e009986 */ /* 0x0081e8000c101908 */
[----:B----4-:R0:W-:Y:S04]  /*2640*/  @!P2 STG.E desc[UR8][R10.64], R21 ;  /* 0x000000150a00a986 */ /* 0x0101e8000c101908 */
[----:B------:R0:W-:Y:S02]  /*2650*/  @!P3 STG.E desc[UR8][R12.64], R23 ;  /* 0x000000170c00b986 */ /* 0x0001e4000c101908 */
.L_x_24:
[----:B------:R-:W-:Y:S05]  /*2660*/  @!P4 EXIT ;  /* 0x000000000000c94d */ /* 0x000fea0003800000 */
[----:B------:R-:W-:Y:S02]  /*2670*/  ISETP.NE.AND P0, PT, R16, 0x1, PT ;  /* 0x000000011000780c */ /* 0x000fe40003f05270 */
[----:B------:R-:W-:-:S04]  /*2680*/  LOP3.LUT R7, R7, 0x1, RZ, 0xc0, !PT ;  /* 0x0000000107077812 */ /* 0x000fc800078ec0ff */
[----:B------:R-:W-:-:S07]  /*2690*/  ISETP.NE.U32.AND P2, PT, R7, 0x1, PT ;  /* 0x000000010700780c */ /* 0x000fce0003f45070 */
[----:B------:R-:W-:Y:S06]  /*26a0*/  @!P0 BRA `(.L_x_25) ;  /* 0x00000000005c8947 */ /* 0x000fec0003800000 */
[----:B------:R-:W1:Y:S01]  /*26b0*/  LDCU UR5, c[0x0][0x398] ;  /* 0x00007300ff0577ac */ /* 0x000e620008000800 */
[C---:B0-----:R-:W-:Y:S02]  /*26c0*/  IMAD R19, R4.reuse, 0x20, R5 ;  /* 0x0000002004137824 */ /* 0x041fe400078e0205 */
[----:B------:R-:W-:Y:S02]  /*26d0*/  IMAD R16, R4, 0x4, R1 ;  /* 0x0000000404107824 */ /* 0x000fe400078e0201 */
[C---:B------:R-:W-:Y:S01]  /*26e0*/  VIADD R15, R19.reuse, 0x20 ;  /* 0x00000020130f7836 */ /* 0x040fe20000000000 */
[----:B------:R-:W-:-:S04]  /*26f0*/  ISETP.GE.AND P0, PT, R19, UR4, PT ;  /* 0x0000000413007c0c */ /* 0x000fc8000bf06270 */
[----:B------:R-:W-:Y:S02]  /*2700*/  ISETP.GE.AND P1, PT, R15, UR4, PT ;  /* 0x000000040f007c0c */ /* 0x000fe4000bf26270 */
[C---:B-1----:R-:W-:Y:S02]  /*2710*/  ISETP.GE.OR P0, PT, R20.reuse, UR5, P0 ;  /* 0x0000000514007c0c */ /* 0x042fe40008706670 */
[----:B------:R-:W-:-:S11]  /*2720*/  ISETP.GE.OR P1, PT, R20, UR5, P1 ;  /* 0x0000000514007c0c */ /* 0x000fd60008f26670 */
[----:B------:R-:W2:Y:S01]  /*2730*/  @!P0 LDL R7, [R16] ;  /* 0x0000000010078983 */ /* 0x000ea20000100800 */
[----:B----4-:R-:W0:Y:S03]  /*2740*/  @!P0 LDC.64 R10, c[0x0][0x380] ;  /* 0x0000e000ff0a8b82 */ /* 0x010e260000000a00 */
[----:B------:R-:W3:Y:S01]  /*2750*/  @!P1 LDL R17, [R16+0x4] ;  /* 0x0000040010119983 */ /* 0x000ee20000100800 */
[-C--:B------:R-:W-:Y:S01]  /*2760*/  @!P0 IADD3 R13, P3, PT, R19, R2.reuse, RZ ;  /* 0x00000002130d8210 */ /* 0x080fe20007f7e0ff */
[----:B------:R-:W-:Y:S01]  /*2770*/  VIADD R4, R4, 0x2 ;  /* 0x0000000204047836 */ /* 0x000fe20000000000 */
[----:B------:R-:W-:Y:S02]  /*2780*/  @!P1 IADD3 R0, P4, PT, R15, R2, RZ ;  /* 0x000000020f009210 */ /* 0x000fe40007f9e0ff */
[----:B------:R-:W1:Y:S01]  /*2790*/  @!P1 LDC.64 R8, c[0x0][0x380] ;  /* 0x0000e000ff089b82 */ /* 0x000e620000000a00 */
[----:B------:R-:W-:-:S02]  /*27a0*/  @!P0 LEA.HI.X.SX32 R14, R19, R6, 0x1, P3 ;  /* 0x00000006130e8211 */ /* 0x000fc400018f0eff */
[----:B------:R-:W-:Y:S02]  /*27b0*/  @!P1 LEA.HI.X.SX32 R12, R15, R6, 0x1, P4 ;  /* 0x000000060f0c9211 */ /* 0x000fe400020f0eff */
[----:B0-----:R-:W-:-:S04]  /*27c0*/  @!P0 LEA R10, P3, R13, R10, 0x2 ;  /* 0x0000000a0d0a8211 */ /* 0x001fc800078610ff */
[----:B------:R-:W-:Y:S02]  /*27d0*/  @!P0 LEA.HI.X R11, R13, R11, R14, 0x2, P3 ;  /* 0x0000000b0d0b8211 */ /* 0x000fe400018f140e */
[----:B-1----:R-:W-:-:S04]  /*27e0*/  @!P1 LEA R8, P4, R0, R8, 0x2 ;  /* 0x0000000800089211 */ /* 0x002fc800078810ff */
[----:B------:R-:W-:Y:S01]  /*27f0*/  @!P1 LEA.HI.X R9, R0, R9, R12, 0x2, P4 ;  /* 0x0000000900099211 */ /* 0x000fe200020f140c */
[----:B--2---:R1:W-:Y:S04]  /*2800*/  @!P0 STG.E desc[UR8][R10.64], R7 ;  /* 0x000000070a008986 */ /* 0x0043e8000c101908 */
[----:B---3--:R1:W-:Y:S04]  /*2810*/  @!P1 STG.E desc[UR8][R8.64], R17 ;  /* 0x0000001108009986 */ /* 0x0083e8000c101908 */
.L_x_25:
[----:B------:R-:W-:Y:S05]  /*2820*/  @P2 EXIT ;  /* 0x000000000000294d */ /* 0x000fea0003800000 */
[----:B------:R-:W2:Y:S01]  /*2830*/  LDCU UR5, c[0x0][0x398] ;  /* 0x00007300ff0577ac */ /* 0x000ea20008000800 */
[----:B-1----:R-:W-:-:S05]  /*2840*/  IMAD R7, R4, 0x20, R5 ;  /* 0x0000002004077824 */ /* 0x002fca00078e0205 */
[----:B------:R-:W-:-:S04]  /*2850*/  ISETP.GE.AND P0, PT, R7, UR4, PT ;  /* 0x0000000407007c0c */ /* 0x000fc8000bf06270 */
[----:B--2---:R-:W-:-:S13]  /*2860*/  ISETP.GE.OR P0, PT, R20, UR5, P0 ;  /* 0x0000000514007c0c */ /* 0x004fda0008706670 */
[----:B------:R-:W-:Y:S05]  /*2870*/  @P0 EXIT ;  /* 0x000000000000094d */ /* 0x000fea0003800000 */
[----:B------:R-:W-:Y:S01]  /*2880*/  IMAD R4, R4, 0x4, R1 ;  /* 0x0000000404047824 */ /* 0x000fe200078e0201 */
[----:B------:R-:W1:Y:S04]  /*2890*/  LDCU.64 UR4, c[0x0][0x380] ;  /* 0x00007000ff0477ac */ /* 0x000e680008000a00 */
[----:B------:R-:W2:Y:S01]  /*28a0*/  LDL R5, [R4] ;  /* 0x0000000004057983 */ /* 0x000ea20000100800 */
[----:B------:R-:W-:-:S04]  /*28b0*/  IADD3 R3, P0, PT, R7, R2, RZ ;  /* 0x0000000207037210 */ /* 0x000fc80007f1e0ff */
[----:B------:R-:W-:Y:S02]  /*28c0*/  LEA.HI.X.SX32 R6, R7, R6, 0x1, P0 ;  /* 0x0000000607067211 */ /* 0x000fe400000f0eff */
[----:B-1----:R-:W-:-:S04]  /*28d0*/  LEA R2, P0, R3, UR4, 0x2 ;  /* 0x0000000403027c11 */ /* 0x002fc8000f8010ff */
[----:B------:R-:W-:-:S05]  /*28e0*/  LEA.HI.X R3, R3, UR5, R6, 0x2, P0 ;  /* 0x0000000503037c11 */ /* 0x000fca00080f1406 */
[----:B--2---:R-:W-:Y:S01]  /*28f0*/  STG.E desc[UR8][R2.64], R5 ;  /* 0x0000000502007986 */ /* 0x004fe2000c101908 */
[----:B------:R-:W-:Y:S05]  /*2900*/  EXIT ;  /* 0x000000000000794d */ /* 0x000fea0003800000 */
.L_x_26:
[----:B------:R-:W-:-:S00]  /*2910*/  BRA `(.L_x_26) ;  /* 0xfffffffc00fc7947 */ /* 0x000fc0000383ffff */
[----:B------:R-:W-:-:S00]  /*2920*/  NOP ;  /* 0x0000000000007918 */ /* 0x000fc00000000000 */
        /* <DEDUP_REMOVED lines=13> */
.L_x_29:


//--------------------- .text._Z10matrixInitPfiiS_iiS_iifff --------------------------
	.section	.text._Z10matrixInitPfiiS_iiS_iifff,"ax",@progbits
	.align	128
        .global         _Z10matrixInitPfiiS_iiS_iifff
        .type           _Z10matrixInitPfiiS_iiS_iifff,@function
        .size           _Z10matrixInitPfiiS_iiS_iifff,(.L_x_30 - _Z10matrixInitPfiiS_iiS_iifff)
        .other          _Z10matrixInitPfiiS_iiS_iifff,@"STO_CUDA_ENTRY STV_DEFAULT"
_Z10matrixInitPfiiS_iiS_iifff:
.text._Z10matrixInitPfiiS_iiS_iifff:
[----:B------:R-:W-:Y:S01]  /*0000*/  LDC R1, c[0x0][0x37c] ;  /* 0x0000df00ff017b82 */ /* 0x000fe20000000800 */
[----:B------:R-:W0:Y:S07]  /*0010*/  S2R R0, SR_TID.X ;  /* 0x0000000000007919 */ /* 0x000e2e0000002100 */
[----:B------:R-:W1:Y:S01]  /*0020*/  LDC.64 R8, c[0x0][0x398] ;  /* 0x0000e600ff087b82 */ /* 0x000e620000000a00 */
[----:B------:R-:W2:Y:S07]  /*0030*/  LDCU.64 UR4, c[0x0][0x388] ;  /* 0x00007100ff0477ac */ /* 0x000eae0008000a00 */
[----:B------:R-:W3:Y:S08]  /*0040*/  LDC.64 R2, c[0x0][0x3a8] ;  /* 0x0000ea00ff027b82 */ /* 0x000ef00000000a00 */
[----:B------:R-:W0:Y:S01]  /*0050*/  S2UR UR6, SR_CTAID.X ;  /* 0x00000000000679c3 */ /* 0x000e220000002500 */
[----:B--2---:R-:W-:-:S07]  /*0060*/  UIMAD UR4, UR5, UR4, URZ ;  /* 0x00000004050472a4 */ /* 0x004fce000f8e02ff */
[----:B------:R-:W0:Y:S01]  /*0070*/  LDC R13, c[0x0][0x360] ;  /* 0x0000d800ff0d7b82 */ /* 0x000e220000000800 */
[----:B-1----:R-:W-:Y:S02]  /*0080*/  IMAD R8, R9, R8, RZ ;  /* 0x0000000809087224 */ /* 0x002fe400078e02ff */
[----:B---3--:R-:W-:-:S05]  /*0090*/  IMAD R9, R3, R2, RZ ;  /* 0x0000000203097224 */ /* 0x008fca00078e02ff */
[----:B------:R-:W-:Y:S01]  /*00a0*/  VIMNMX3 R11, R8, UR4, R9, !PT ;  /* 0x00000004080b7c0f */ /* 0x000fe2000f800109 */
[----:B0-----:R-:W-:-:S05]  /*00b0*/  IMAD R0, R13, UR6, R0 ;  /* 0x000000060d007c24 */ /* 0x001fca000f8e0200 */
[----:B------:R-:W-:-:S13]  /*00c0*/  ISETP.GE.AND P0, PT, R0, R11, PT ;  /* 0x0000000b0000720c */ /* 0x000fda0003f06270 */
[----:B------:R-:W-:Y:S05]  /*00d0*/  @P0 EXIT ;  /* 0x000000000000094d */ /* 0x000fea0003800000 */
[----:B------:R-:W0:Y:S01]  /*00e0*/  LDCU UR5, c[0x0][0x370] ;  /* 0x00006e00ff0577ac */ /* 0x000e220008000800 */
[----:B------:R-:W1:Y:S01]  /*00f0*/  LDCU.64 UR6, c[0x0][0x358] ;  /* 0x00006b00ff0677ac */ /* 0x000e620008000a00 */
[----:B0-----:R-:W-:-:S07]  /*0100*/  IMAD R13, R13, UR5, RZ ;  /* 0x000000050d0d7c24 */ /* 0x001fce000f8e02ff */
.L_x_27:
[C---:B------:R-:W-:Y:S02]  /*0110*/  ISETP.GE.AND P0, PT, R0.reuse, UR4, PT ;  /* 0x0000000400007c0c */ /* 0x040fe4000bf06270 */
[C---:B------:R-:W-:Y:S02]  /*0120*/  ISETP.GE.AND P1, PT, R0.reuse, R8, PT ;  /* 0x000000080000720c */ /* 0x040fe40003f26270 */
[----:B------:R-:W-:-:S09]  /*0130*/  ISETP.GE.AND P2, PT, R0, R9, PT ;  /* 0x000000090000720c */ /* 0x000fd20003f46270 */
[----:B---3--:R-:W0:Y:S08]  /*0140*/  @!P0 LDC.64 R2, c[0x0][0x380] ;  /* 0x0000e000ff028b82 */ /* 0x008e300000000a00 */
[----:B------:R-:W2:Y:S08]  /*0150*/  @!P1 LDC.64 R4, c[0x0][0x390] ;  /* 0x0000e400ff049b82 */ /* 0x000eb00000000a00 */
[----:B------:R-:W3:Y:S08]  /*0160*/  @!P2 LDC.64 R6, c[0x0][0x3a0] ;  /* 0x0000e800ff06ab82 */ /* 0x000ef00000000a00 */
[----:B------:R-:W1:Y:S01]  /*0170*/  @!P0 LDC R15, c[0x0][0x3b0] ;  /* 0x0000ec00ff0f8b82 */ /* 0x000e620000000800 */
[----:B0-----:R-:W-:-:S07]  /*0180*/  @!P0 IMAD.WIDE R2, R0, 0x4, R2 ;  /* 0x0000000400028825 */ /* 0x001fce00078e0202 */
[----:B------:R-:W0:Y:S01]  /*0190*/  @!P1 LDC R17, c[0x0][0x3b4] ;  /* 0x0000ed00ff119b82 */ /* 0x000e220000000800 */
[----:B--2---:R-:W-:-:S07]  /*01a0*/  @!P1 IMAD.WIDE R4, R0, 0x4, R4 ;  /* 0x0000000400049825 */ /* 0x004fce00078e0204 */
[----:B------:R-:W2:Y:S01]  /*01b0*/  @!P2 LDC R19, c[0x0][0x3b8] ;  /* 0x0000ee00ff13ab82 */ /* 0x000ea20000000800 */
[----:B---3--:R-:W-:Y:S01]  /*01c0*/  @!P2 IMAD.WIDE R6, R0, 0x4, R6 ;  /* 0x000000040006a825 */ /* 0x008fe200078e0206 */
[----:B------:R-:W-:Y:S01]  /*01d0*/  IADD3 R0, PT, PT, R13, R0, RZ ;  /* 0x000000000d007210 */ /* 0x000fe20007ffe0ff */
[----:B-1----:R3:W-:Y:S03]  /*01e0*/  @!P0 STG.E desc[UR6][R2.64], R15 ;  /* 0x0000000f02008986 */ /* 0x0027e6000c101906 */
[----:B------:R-:W-:Y:S01]  /*01f0*/  ISETP.GE.AND P0, PT, R0, R11, PT ;  /* 0x0000000b0000720c */ /* 0x000fe20003f06270 */
[----:B0-----:R3:W-:Y:S04]  /*0200*/  @!P1 STG.E desc[UR6][R4.64], R17 ;  /* 0x0000001104009986 */ /* 0x0017e8000c101906 */
[----:B--2---:R3:W-:Y:S08]  /*0210*/  @!P2 STG.E desc[UR6][R6.64], R19 ;  /* 0x000000130600a986 */ /* 0x0047f0000c101906 */
[----:B------:R-:W-:Y:S05]  /*0220*/  @!P0 BRA `(.L_x_27) ;  /* 0xfffffffc00b88947 */ /* 0x000fea000383ffff */
[----:B------:R-:W-:Y:S05]  /*0230*/  EXIT ;  /* 0x000000000000794d */ /* 0x000fea0003800000 */
.L_x_28:
        /* <DEDUP_REMOVED lines=12> */
.L_x_30:


//--------------------- .nv.shared._Z25MatrixMulTiled_GranularTGPfPKfS1_iiii --------------------------
	.section	.nv.shared._Z25MatrixMulTiled_GranularTGPfPKfS1_iiii,"aw",@nobits
	.sectionflags	@""
	.align	16
	.zero		1024


//--------------------- .nv.shared.reserved.0     --------------------------
	.section	.nv.shared.reserved.0,"aw",@nobits
	.weak		__nv_reservedSMEM_offset_0_alias
	.size		__nv_reservedSMEM_offset_0_alias, 0, 64
	.other		__nv_reservedSMEM_offset_0_alias,@"STO_CUDA_RESERVED_SHARED STV_DEFAULT"
__nv_reservedSMEM_offset_0_alias:
	.zero		0
	.zero		64


//--------------------- .nv.shared._Z10matrixInitPfiiS_iiS_iifff --------------------------
	.section	.nv.shared._Z10matrixInitPfiiS_iiS_iifff,"aw",@nobits
	.sectionflags	@""
	.align	16
	.zero		1024


//--------------------- .nv.constant0._Z25MatrixMulTiled_GranularTGPfPKfS1_iiii --------------------------
	.section	.nv.constant0._Z25MatrixMulTiled_GranularTGPfPKfS1_iiii,"a",@progbits
	.sectionflags	@""
	.align	4
.nv.constant0._Z25MatrixMulTiled_GranularTGPfPKfS1_iiii:
	.zero		936


//--------------------- .nv.constant0._Z10matrixInitPfiiS_iiS_iifff --------------------------
	.section	.nv.constant0._Z10matrixInitPfiiS_iiS_iifff,"a",@progbits
	.sectionflags	@""
	.align	4
.nv.constant0._Z10matrixInitPfiiS_iiS_iifff:
	.zero		956


//--------------------- SYMBOLS --------------------------

	.type		.nv.reservedSmem.offset0,@object
	.size		.nv.reservedSmem.offset0,0x4
	.type		.nv.reservedSmem.cap,@object
	.size		.nv.reservedSmem.cap,0x4
